// auto-generated by cutlass_sweep.conv — config: {"arch": "sm_100", "cluster_m": 1, "cluster_n": 1, "conv_kind": "dgrad", "dtype": "e4m3", "ndim": 3, "tile_k": 32, "tile_m": 64, "tile_n": 64}
#include "cutlass/cutlass.h"
#include "cute/tensor.hpp"
#include "cutlass/kernel_hardware_info.hpp"
#include "cutlass/conv/convolution.h"
#include "cutlass/conv/dispatch_policy.hpp"
#include "cutlass/conv/collective/collective_builder.hpp"
#include "cutlass/conv/kernel/conv_universal.hpp"
#include "cutlass/conv/device/conv_universal_adapter.hpp"
#include "cutlass/epilogue/collective/collective_builder.hpp"

using namespace cute;
using Elem = cutlass::float_e4m3_t;
using Acc  = float;
using LayoutAB = cutlass::layout::TensorNDHWC;
using LayoutC  = cutlass::layout::TensorNDHWC;
constexpr auto ConvOp = cutlass::conv::Operator::kDgrad;
using TileShape    = Shape<_64, _64, Shape<_32>>;
using ClusterShape = Shape<_1, _1, _1>;

using CollectiveEpilogue = typename cutlass::epilogue::collective::CollectiveBuilder<
    cutlass::arch::Sm100, cutlass::arch::OpClassTensorOp,
    TileShape, ClusterShape,
    cutlass::epilogue::collective::EpilogueTileAuto,
    Acc, Acc,
    Elem, LayoutC, 128 / cutlass::sizeof_bits<Elem>::value,
    Elem, LayoutC, 128 / cutlass::sizeof_bits<Elem>::value,
    cutlass::epilogue::collective::EpilogueScheduleAuto
  >::CollectiveOp;

using CollectiveMainloop = typename cutlass::conv::collective::CollectiveBuilder<
    cutlass::arch::Sm100, cutlass::arch::OpClassTensorOp, ConvOp,
    Elem, LayoutAB, 128 / cutlass::sizeof_bits<Elem>::value,
    Elem, LayoutAB, 128 / cutlass::sizeof_bits<Elem>::value,
    Acc,
    TileShape, ClusterShape,
    cutlass::conv::collective::StageCountAutoCarveout<
        static_cast<int>(sizeof(typename CollectiveEpilogue::SharedStorage))>,
    cutlass::conv::collective::KernelScheduleAuto
  >::CollectiveOp;

using ProblemShape = cutlass::conv::ConvProblemShape<
    ConvOp, CollectiveMainloop::DispatchPolicy::NumSpatialDimensions>;
using ConvKernel = cutlass::conv::kernel::ConvUniversal<
    ProblemShape, CollectiveMainloop, CollectiveEpilogue>;
using Conv = cutlass::conv::device::ConvUniversalAdapter<ConvKernel>;

auto* _anchor = &cutlass::device_kernel<ConvKernel>;


// ===== COMPILED SASS (sm_100a) =====

	.target	sm_100a

	.elftype	@"ET_EXEC"


//--------------------- .note.nv.tkinfo           --------------------------
	.section	.note.nv.tkinfo,"",@"SHT_NOTE"
	.sectionflags	@"SHF_NOTE_NV_TKINFO"
	.tkinfo
        /*0018*/ 	.word	0x00000002
        /*0030*/ 	.string	""
        /*0030*/ 	.string	"ptxas"
        /*0030*/ 	.string	"Cuda compilation tools, release 13.0, V13.0.88"
        /*0030*/ 	.string	"Build cuda_13.0.r13.0/compiler.36424714_0"
        /*0030*/ 	.string	"-arch sm_100a -m 64 "



//--------------------- .note.nv.cuinfo           --------------------------
	.section	.note.nv.cuinfo,"",@"SHT_NOTE"
	.sectionflags	@"SHF_NOTE_NV_CUINFO"
        /*0018*/ 	.short	0x0002
        /*001a*/ 	.short	0x0064
        /*001c*/ 	.short	0x0082
	.zero		2


//--------------------- .nv.info                  --------------------------
	.section	.nv.info,"",@"SHT_CUDA_INFO"
	.align	4


	//----- nvinfo : EIATTR_REGCOUNT
	.align		4
        /*0000*/ 	.byte	0x04, 0x2f
        /*0002*/ 	.short	(.L_19 - .L_18)
	.align		4
.L_18:
        /*0004*/ 	.word	index@(_ZN7cutlass13device_kernelINS_4conv6kernel13ConvUniversalINS1_16ConvProblemShapeILNS1_8OperatorE1ELi3EEENS1_10collective14CollectiveConvINS1_47MainloopSm100TmaUmmaWarpSpecializedImplicitGemmILS5_1ELi54ELi3ELi1ELi2EN4cute5tupleIJNSA_1CILi1EEESD_SD_EEEEENSB_IJNSC_ILi64EEESG_NSB_IJNSC_ILi32EEEEEEEEENS_12float_e4m3_tESK_NSA_8TiledMMAINSA_8MMA_AtomIJNSA_10MMA_TraitsINSA_19SM100_MMA_F8F6F4_SSEJSK_SK_fSG_SG_NSA_17integral_constantINSA_4UMMA5MajorELSR_0EEENSP_ISR_LSR_1EEENSP_INSQ_7ScaleInELSU_0EEESV_EEEEEENSA_6LayoutISE_NSB_IJNSC_ILi0EEESZ_SZ_EEEEENSB_IJNSA_10UnderscoreES12_S12_EEEEENS7_6detail27Sm100ImplicitGemmTileTraitsINSA_20SM90_TMA_LOAD_IM2COLENSA_14ComposedLayoutINSA_7SwizzleILi1ELi4ELi3EEENSA_18smem_ptr_flag_bitsILi8EEENSY_INSB_IJNSC_ILi8EEESH_EEENSB_IJSH_SD_EEEEEEEvEENS16_INSA_13SM90_TMA_LOADENS18_INS19_ILi2ELi4ELi3EEES1C_NSY_INSB_IJSG_S1D_EEENSB_IJSD_SG_EEEEEEEvEEEENS_8epilogue10collective18CollectiveEpilogueINS1R_23Sm100TmaWarpSpecializedILi1ELi1ELi32ELb0ELb0EEEJSJ_NSB_IJNSY_ISG_SD_EES1W_EEESK_NSB_IJNSB_IJllllEEESD_SZ_EEESK_S1Z_NS1R_6fusion15FusionCallbacksIS1V_NS20_17LinearCombinationISK_fSK_fLNS_15FloatRoundStyleE2EEESJ_S1X_JEEENSA_5SM1004TMEM4LOAD26SM100_TMEM_LOAD_16dp32b32xES17_NS18_IS1K_S1C_NSY_INSB_IJS1D_SG_EEENSB_IJSG_SD_EEEEEEENSA_39AutoVectorizingCopyWithAssumedAlignmentILi128EEENSA_21SM90_TMA_STORE_IM2COLES2D_S2F_S2F_EEEvvEEEEvNT_6ParamsE)
        /*0008*/ 	.word	0x00000056


	//----- nvinfo : EIATTR_FRAME_SIZE
	.align		4
.L_19:
        /*000c*/ 	.byte	0x04, 0x11
        /*000e*/ 	.short	(.L_21 - .L_20)
	.align		4
.L_20:
        /*0010*/ 	.word	index@($__internal_2_$__cuda_sm10x_tcgen05_guardrail_trap_unallocated_columns_being_dealloced)
        /*0014*/ 	.word	0x00000008


	//----- nvinfo : EIATTR_FRAME_SIZE
	.align		4
.L_21:
        /*0018*/ 	.byte	0x04, 0x11
        /*001a*/ 	.short	(.L_23 - .L_22)
	.align		4
.L_22:
        /*001c*/ 	.word	index@($__internal_1_$__cuda_sm10x_tcgen05_guardrail_trap_phase_invalid_during_alloc)
        /*0020*/ 	.word	0x00000008


	//----- nvinfo : EIATTR_FRAME_SIZE
	.align		4
.L_23:
        /*0024*/ 	.byte	0x04, 0x11
        /*0026*/ 	.short	(.L_25 - .L_24)
	.align		4
.L_24:
        /*0028*/ 	.word	index@($__internal_0_$__cuda_sm10x_tcgen05_guardrail_trap_col_being_dealloced_not_returned_by_alloc)
        /*002c*/ 	.word	0x00000008


	//----- nvinfo : EIATTR_FRAME_SIZE
	.align		4
.L_25:
        /*0030*/ 	.byte	0x04, 0x11
        /*0032*/ 	.short	(.L_27 - .L_26)
	.align		4
.L_26:
        /*0034*/ 	.word	index@(_ZN7cutlass13device_kernelINS_4conv6kernel13ConvUniversalINS1_16ConvProblemShapeILNS1_8OperatorE1ELi3EEENS1_10collective14CollectiveConvINS1_47MainloopSm100TmaUmmaWarpSpecializedImplicitGemmILS5_1ELi54ELi3ELi1ELi2EN4cute5tupleIJNSA_1CILi1EEESD_SD_EEEEENSB_IJNSC_ILi64EEESG_NSB_IJNSC_ILi32EEEEEEEEENS_12float_e4m3_tESK_NSA_8TiledMMAINSA_8MMA_AtomIJNSA_10MMA_TraitsINSA_19SM100_MMA_F8F6F4_SSEJSK_SK_fSG_SG_NSA_17integral_constantINSA_4UMMA5MajorELSR_0EEENSP_ISR_LSR_1EEENSP_INSQ_7ScaleInELSU_0EEESV_EEEEEENSA_6LayoutISE_NSB_IJNSC_ILi0EEESZ_SZ_EEEEENSB_IJNSA_10UnderscoreES12_S12_EEEEENS7_6detail27Sm100ImplicitGemmTileTraitsINSA_20SM90_TMA_LOAD_IM2COLENSA_14ComposedLayoutINSA_7SwizzleILi1ELi4ELi3EEENSA_18smem_ptr_flag_bitsILi8EEENSY_INSB_IJNSC_ILi8EEESH_EEENSB_IJSH_SD_EEEEEEEvEENS16_INSA_13SM90_TMA_LOADENS18_INS19_ILi2ELi4ELi3EEES1C_NSY_INSB_IJSG_S1D_EEENSB_IJSD_SG_EEEEEEEvEEEENS_8epilogue10collective18CollectiveEpilogueINS1R_23Sm100TmaWarpSpecializedILi1ELi1ELi32ELb0ELb0EEEJSJ_NSB_IJNSY_ISG_SD_EES1W_EEESK_NSB_IJNSB_IJllllEEESD_SZ_EEESK_S1Z_NS1R_6fusion15FusionCallbacksIS1V_NS20_17LinearCombinationISK_fSK_fLNS_15FloatRoundStyleE2EEESJ_S1X_JEEENSA_5SM1004TMEM4LOAD26SM100_TMEM_LOAD_16dp32b32xES17_NS18_IS1K_S1C_NSY_INSB_IJS1D_SG_EEENSB_IJSG_SD_EEEEEEENSA_39AutoVectorizingCopyWithAssumedAlignmentILi128EEENSA_21SM90_TMA_STORE_IM2COLES2D_S2F_S2F_EEEvvEEEEvNT_6ParamsE)
        /*0038*/ 	.word	0x00000008


	//----- nvinfo : EIATTR_MIN_STACK_SIZE
	.align		4
.L_27:
        /*003c*/ 	.byte	0x04, 0x12
        /*003e*/ 	.short	(.L_29 - .L_28)
	.align		4
.L_28:
        /*0040*/ 	.word	index@(_ZN7cutlass13device_kernelINS_4conv6kernel13ConvUniversalINS1_16ConvProblemShapeILNS1_8OperatorE1ELi3EEENS1_10collective14CollectiveConvINS1_47MainloopSm100TmaUmmaWarpSpecializedImplicitGemmILS5_1ELi54ELi3ELi1ELi2EN4cute5tupleIJNSA_1CILi1EEESD_SD_EEEEENSB_IJNSC_ILi64EEESG_NSB_IJNSC_ILi32EEEEEEEEENS_12float_e4m3_tESK_NSA_8TiledMMAINSA_8MMA_AtomIJNSA_10MMA_TraitsINSA_19SM100_MMA_F8F6F4_SSEJSK_SK_fSG_SG_NSA_17integral_constantINSA_4UMMA5MajorELSR_0EEENSP_ISR_LSR_1EEENSP_INSQ_7ScaleInELSU_0EEESV_EEEEEENSA_6LayoutISE_NSB_IJNSC_ILi0EEESZ_SZ_EEEEENSB_IJNSA_10UnderscoreES12_S12_EEEEENS7_6detail27Sm100ImplicitGemmTileTraitsINSA_20SM90_TMA_LOAD_IM2COLENSA_14ComposedLayoutINSA_7SwizzleILi1ELi4ELi3EEENSA_18smem_ptr_flag_bitsILi8EEENSY_INSB_IJNSC_ILi8EEESH_EEENSB_IJSH_SD_EEEEEEEvEENS16_INSA_13SM90_TMA_LOADENS18_INS19_ILi2ELi4ELi3EEES1C_NSY_INSB_IJSG_S1D_EEENSB_IJSD_SG_EEEEEEEvEEEENS_8epilogue10collective18CollectiveEpilogueINS1R_23Sm100TmaWarpSpecializedILi1ELi1ELi32ELb0ELb0EEEJSJ_NSB_IJNSY_ISG_SD_EES1W_EEESK_NSB_IJNSB_IJllllEEESD_SZ_EEESK_S1Z_NS1R_6fusion15FusionCallbacksIS1V_NS20_17LinearCombinationISK_fSK_fLNS_15FloatRoundStyleE2EEESJ_S1X_JEEENSA_5SM1004TMEM4LOAD26SM100_TMEM_LOAD_16dp32b32xES17_NS18_IS1K_S1C_NSY_INSB_IJS1D_SG_EEENSB_IJSG_SD_EEEEEEENSA_39AutoVectorizingCopyWithAssumedAlignmentILi128EEENSA_21SM90_TMA_STORE_IM2COLES2D_S2F_S2F_EEEvvEEEEvNT_6ParamsE)
        /*0044*/ 	.word	0x00000008
.L_29:


//--------------------- .nv.compat                --------------------------
	.section	.nv.compat,"",@"SHT_CUDA_COMPAT_INFO"
	.align	4
        /*0000*/ 	.byte	0x02, 0x09, 0x01, 0x00, 0x02, 0x02, 0x02, 0x00, 0x02, 0x05, 0x05, 0x00, 0x03, 0x07, 0x01, 0x01
        /*0010*/ 	.byte	0x02, 0x03, 0x01, 0x00, 0x02, 0x06, 0x01, 0x00, 0x04, 0x0b, 0x08, 0x00, 0x09, 0x00, 0x00, 0x00
        /*0020*/ 	.byte	0x00, 0x00, 0x00, 0x00


//--------------------- .nv.info._ZN7cutlass13device_kernelINS_4conv6kernel13ConvUniversalINS1_16ConvProblemShapeILNS1_8OperatorE1ELi3EEENS1_10collective14CollectiveConvINS1_47MainloopSm100TmaUmmaWarpSpecializedImplicitGemmILS5_1ELi54ELi3ELi1ELi2EN4cute5tupleIJNSA_1CILi1EEESD_SD_EEEEENSB_IJNSC_ILi64EEESG_NSB_IJNSC_ILi32EEEEEEEEENS_12float_e4m3_tESK_NSA_8TiledMMAINSA_8MMA_AtomIJNSA_10MMA_TraitsINSA_19SM100_MMA_F8F6F4_SSEJSK_SK_fSG_SG_NSA_17integral_constantINSA_4UMMA5MajorELSR_0EEENSP_ISR_LSR_1EEENSP_INSQ_7ScaleInELSU_0EEESV_EEEEEENSA_6LayoutISE_NSB_IJNSC_ILi0EEESZ_SZ_EEEEENSB_IJNSA_10UnderscoreES12_S12_EEEEENS7_6detail27Sm100ImplicitGemmTileTraitsINSA_20SM90_TMA_LOAD_IM2COLENSA_14ComposedLayoutINSA_7SwizzleILi1ELi4ELi3EEENSA_18smem_ptr_flag_bitsILi8EEENSY_INSB_IJNSC_ILi8EEESH_EEENSB_IJSH_SD_EEEEEEEvEENS16_INSA_13SM90_TMA_LOADENS18_INS19_ILi2ELi4ELi3EEES1C_NSY_INSB_IJSG_S1D_EEENSB_IJSD_SG_EEEEEEEvEEEENS_8epilogue10collective18CollectiveEpilogueINS1R_23Sm100TmaWarpSpecializedILi1ELi1ELi32ELb0ELb0EEEJSJ_NSB_IJNSY_ISG_SD_EES1W_EEESK_NSB_IJNSB_IJllllEEESD_SZ_EEESK_S1Z_NS1R_6fusion15FusionCallbacksIS1V_NS20_17LinearCombinationISK_fSK_fLNS_15FloatRoundStyleE2EEESJ_S1X_JEEENSA_5SM1004TMEM4LOAD26SM100_TMEM_LOAD_16dp32b32xES17_NS18_IS1K_S1C_NSY_INSB_IJS1D_SG_EEENSB_IJSG_SD_EEEEEEENSA_39AutoVectorizingCopyWithAssumedAlignmentILi128EEENSA_21SM90_TMA_STORE_IM2COLES2D_S2F_S2F_EEEvvEEEEvNT_6ParamsE --------------------------
	.section	.nv.info._ZN7cutlass13device_kernelINS_4conv6kernel13ConvUniversalINS1_16ConvProblemShapeILNS1_8OperatorE1ELi3EEENS1_10collective14CollectiveConvINS1_47MainloopSm100TmaUmmaWarpSpecializedImplicitGemmILS5_1ELi54ELi3ELi1ELi2EN4cute5tupleIJNSA_1CILi1EEESD_SD_EEEEENSB_IJNSC_ILi64EEESG_NSB_IJNSC_ILi32EEEEEEEEENS_12float_e4m3_tESK_NSA_8TiledMMAINSA_8MMA_AtomIJNSA_10MMA_TraitsINSA_19SM100_MMA_F8F6F4_SSEJSK_SK_fSG_SG_NSA_17integral_constantINSA_4UMMA5MajorELSR_0EEENSP_ISR_LSR_1EEENSP_INSQ_7ScaleInELSU_0EEESV_EEEEEENSA_6LayoutISE_NSB_IJNSC_ILi0EEESZ_SZ_EEEEENSB_IJNSA_10UnderscoreES12_S12_EEEEENS7_6detail27Sm100ImplicitGemmTileTraitsINSA_20SM90_TMA_LOAD_IM2COLENSA_14ComposedLayoutINSA_7SwizzleILi1ELi4ELi3EEENSA_18smem_ptr_flag_bitsILi8EEENSY_INSB_IJNSC_ILi8EEESH_EEENSB_IJSH_SD_EEEEEEEvEENS16_INSA_13SM90_TMA_LOADENS18_INS19_ILi2ELi4ELi3EEES1C_NSY_INSB_IJSG_S1D_EEENSB_IJSD_SG_EEEEEEEvEEEENS_8epilogue10collective18CollectiveEpilogueINS1R_23Sm100TmaWarpSpecializedILi1ELi1ELi32ELb0ELb0EEEJSJ_NSB_IJNSY_ISG_SD_EES1W_EEESK_NSB_IJNSB_IJllllEEESD_SZ_EEESK_S1Z_NS1R_6fusion15FusionCallbacksIS1V_NS20_17LinearCombinationISK_fSK_fLNS_15FloatRoundStyleE2EEESJ_S1X_JEEENSA_5SM1004TMEM4LOAD26SM100_TMEM_LOAD_16dp32b32xES17_NS18_IS1K_S1C_NSY_INSB_IJS1D_SG_EEENSB_IJSG_SD_EEEEEEENSA_39AutoVectorizingCopyWithAssumedAlignmentILi128EEENSA_21SM90_TMA_STORE_IM2COLES2D_S2F_S2F_EEEvvEEEEvNT_6ParamsE,"",@"SHT_CUDA_INFO"
	.sectionflags	@""
	.align	4


	//----- nvinfo : EIATTR_CUDA_API_VERSION
	.align		4
        /*0000*/ 	.byte	0x04, 0x37
        /*0002*/ 	.short	(.L_31 - .L_30)
.L_30:
        /*0004*/ 	.word	0x00000082


	//----- nvinfo : EIATTR_KPARAM_INFO
	.align		4
.L_31:
        /*0008*/ 	.byte	0x04, 0x17
        /*000a*/ 	.short	(.L_33 - .L_32)
.L_32:
        /*000c*/ 	.word	0x00000000
        /*0010*/ 	.short	0x0000
        /*0012*/ 	.short	0x0000
        /*0014*/ 	.byte	0x00, 0xf0, 0x01, 0x24


	//----- nvinfo : EIATTR_AT_ENTRY_FRAGMENTS
	.align		4
.L_33:
        /*0018*/ 	.byte	0x04, 0x4f
        /*001a*/ 	.short	(.L_35 - .L_34)


	//   ....[0]....
.L_34:
        /*001c*/ 	.word	0x00000006


	//----- nvinfo : EIATTR_RESERVED_SMEM_USED
	.align		4
.L_35:
        /*0020*/ 	.byte	0x01, 0x41
	.zero		2


	//----- nvinfo : EIATTR_SPARSE_MMA_MASK
	.align		4
        /*0024*/ 	.byte	0x03, 0x50
        /*0026*/ 	.short	0x0000


	//----- nvinfo : EIATTR_TCGEN05_1CTA_USED
	.align		4
        /*0028*/ 	.byte	0x01, 0x51
	.zero		2


	//----- nvinfo : EIATTR_MAXREG_COUNT
	.align		4
        /*002c*/ 	.byte	0x03, 0x1b
        /*002e*/ 	.short	0x00ff


	//----- nvinfo : EIATTR_NUM_BARRIERS
	.align		4
        /*0030*/ 	.byte	0x02, 0x4c
        /*0032*/ 	.byte	0x07
	.zero		1


	//----- nvinfo : EIATTR_EXTERNS
	.align		4
        /*0034*/ 	.byte	0x04, 0x0f
        /*0036*/ 	.short	(.L_37 - .L_36)


	//   ....[0]....
	.align		4
.L_36:
        /*0038*/ 	.word	index@(__assertfail)


	//----- nvinfo : EIATTR_MERCURY_ISA_VERSION
	.align		4
.L_37:
        /*003c*/ 	.byte	0x03, 0x5f
        /*003e*/ 	.short	0x0101


	//----- nvinfo : EIATTR_INT_WARP_WIDE_INSTR_OFFSETS
	.align		4
        /*0040*/ 	.byte	0x04, 0x31
        /*0042*/ 	.short	(.L_39 - .L_38)


	//   ....[0]....
.L_38:
        /*0044*/ 	.word	0x00005f40


	//   ....[1]....
        /*0048*/ 	.word	0x00005f60


	//   ....[2]....
        /*004c*/ 	.word	0x00005f90


	//   ....[3]....
        /*0050*/ 	.word	0x00006ab0


	//   ....[4]....
        /*0054*/ 	.word	0x00006d20


	//----- nvinfo : EIATTR_COOP_GROUP_MASK_REGIDS
	.align		4
.L_39:
        /*0058*/ 	.byte	0x04, 0x29
        /*005a*/ 	.short	(.L_41 - .L_40)


	//   ....[0]....
.L_40:
        /*005c*/ 	.word	0xffffffff


	//   ....[1]....
        /*0060*/ 	.word	0xffffffff


	//   ....[2]....
        /*0064*/ 	.word	0xffffffff


	//   ....[3]....
        /*0068*/ 	.word	0xffffffff


	//   ....[4]....
        /*006c*/ 	.word	0xffffffff


	//   ....[5]....
        /*0070*/ 	.word	0xffffffff


	//   ....[6]....
        /*0074*/ 	.word	0xffffffff


	//   ....[7]....
        /*0078*/ 	.word	0xffffffff


	//   ....[8]....
        /*007c*/ 	.word	0xffffffff


	//   ....[9]....
        /*0080*/ 	.word	0xffffffff


	//   ....[10]....
        /*0084*/ 	.word	0xffffffff


	//   ....[11]....
        /*0088*/ 	.word	0xffffffff


	//----- nvinfo : EIATTR_COOP_GROUP_INSTR_OFFSETS
	.align		4
.L_41:
        /*008c*/ 	.byte	0x04, 0x28
        /*008e*/ 	.short	(.L_43 - .L_42)


	//   ....[0]....
.L_42:
        /*0090*/ 	.word	0x00000090


	//   ....[1]....
        /*0094*/ 	.word	0x00000520


	//   ....[2]....
        /*0098*/ 	.word	0x00000d00


	//   ....[3]....
        /*009c*/ 	.word	0x00000e40


	//   ....[4]....
        /*00a0*/ 	.word	0x00000f40


	//   ....[5]....
        /*00a4*/ 	.word	0x00001090


	//   ....[6]....
        /*00a8*/ 	.word	0x00002890


	//   ....[7]....
        /*00ac*/ 	.word	0x00005430


	//   ....[8]....
        /*00b0*/ 	.word	0x00005640


	//   ....[9]....
        /*00b4*/ 	.word	0x00005670


	//   ....[10]....
        /*00b8*/ 	.word	0x00005e20


	//   ....[11]....
        /*00bc*/ 	.word	0x00006060


	//----- nvinfo : EIATTR_VRC_CTA_INIT_COUNT
	.align		4
.L_43:
        /*00c0*/ 	.byte	0x02, 0x4a
        /*00c2*/ 	.byte	0x80
	.zero		1


	//----- nvinfo : EIATTR_SYSCALL_OFFSETS
	.align		4
        /*00c4*/ 	.byte	0x04, 0x46
        /*00c6*/ 	.short	(.L_45 - .L_44)


	//   ....[0]....
.L_44:
        /*00c8*/ 	.word	0x00007880


	//   ....[1]....
        /*00cc*/ 	.word	0x000079c0


	//   ....[2]....
        /*00d0*/ 	.word	0x00008110


	//----- nvinfo : EIATTR_MBARRIER_INSTR_OFFSETS
	.align		4
.L_45:
        /*00d4*/ 	.byte	0x04, 0x39
        /*00d6*/ 	.short	(.L_47 - .L_46)


	//   ....[0]....
.L_46:
        /*00d8*/ 	.word	0x00000620
        /*00dc*/ 	.word	0x000000ff
        /*00e0*/ 	.word	0x00000000
        /*00e4*/ 	.short	0x0100
        /*00e6*/ 	.byte	0x04
	.zero		1


	//   ....[1]....
        /*00e8*/ 	.word	0x00000630
        /*00ec*/ 	.word	0x000000ff
        /*00f0*/ 	.word	0x000001b0
        /*00f4*/ 	.short	0x0100
        /*00f6*/ 	.byte	0x04
	.zero		1


	//   ....[2]....
        /*00f8*/ 	.word	0x00000640
        /*00fc*/ 	.word	0x000000ff
        /*0100*/ 	.word	0x00000008
        /*0104*/ 	.short	0x0100
        /*0106*/ 	.byte	0x04
	.zero		1


	//   ....[3]....
        /*0108*/ 	.word	0x00000650
        /*010c*/ 	.word	0x000000ff
        /*0110*/ 	.word	0x000001b8
        /*0114*/ 	.short	0x0100
        /*0116*/ 	.byte	0x04
	.zero		1


	//   ....[4]....
        /*0118*/ 	.word	0x00000660
        /*011c*/ 	.word	0x000000ff
        /*0120*/ 	.word	0x00000010
        /*0124*/ 	.short	0x0100
        /*0126*/ 	.byte	0x04
	.zero		1


	//   ....[5]....
        /*0128*/ 	.word	0x00000670
        /*012c*/ 	.word	0x000000ff
        /*0130*/ 	.word	0x000001c0
        /*0134*/ 	.short	0x0100
        /*0136*/ 	.byte	0x04
	.zero		1


	//   ....[6]....
        /*0138*/ 	.word	0x00000680
        /*013c*/ 	.word	0x000000ff
        /*0140*/ 	.word	0x00000018
        /*0144*/ 	.short	0x0100
        /*0146*/ 	.byte	0x04
	.zero		1


	//   ....[7]....
        /*0148*/ 	.word	0x00000690
        /*014c*/ 	.word	0x000000ff
        /*0150*/ 	.word	0x000001c8
        /*0154*/ 	.short	0x0100
        /*0156*/ 	.byte	0x04
	.zero		1


	//   ....[8]....
        /*0158*/ 	.word	0x000006a0
        /*015c*/ 	.word	0x000000ff
        /*0160*/ 	.word	0x00000020
        /*0164*/ 	.short	0x0100
        /*0166*/ 	.byte	0x04
	.zero		1


	//   ....[9]....
        /*0168*/ 	.word	0x000006b0
        /*016c*/ 	.word	0x000000ff
        /*0170*/ 	.word	0x000001d0
        /*0174*/ 	.short	0x0100
        /*0176*/ 	.byte	0x04
	.zero		1


	//   ....[10]....
        /*0178*/ 	.word	0x000006c0
        /*017c*/ 	.word	0x000000ff
        /*0180*/ 	.word	0x00000028
        /*0184*/ 	.short	0x0100
        /*0186*/ 	.byte	0x04
	.zero		1


	//   ....[11]....
        /*0188*/ 	.word	0x000006d0
        /*018c*/ 	.word	0x000000ff
        /*0190*/ 	.word	0x000001d8
        /*0194*/ 	.short	0x0100
        /*0196*/ 	.byte	0x04
	.zero		1


	//   ....[12]....
        /*0198*/ 	.word	0x000006e0
        /*019c*/ 	.word	0x000000ff
        /*01a0*/ 	.word	0x00000030
        /*01a4*/ 	.short	0x0100
        /*01a6*/ 	.byte	0x04
	.zero		1


	//   ....[13]....
        /*01a8*/ 	.word	0x000006f0
        /*01ac*/ 	.word	0x000000ff
        /*01b0*/ 	.word	0x000001e0
        /*01b4*/ 	.short	0x0100
        /*01b6*/ 	.byte	0x04
	.zero		1


	//   ....[14]....
        /*01b8*/ 	.word	0x00000700
        /*01bc*/ 	.word	0x000000ff
        /*01c0*/ 	.word	0x00000038
        /*01c4*/ 	.short	0x0100
        /*01c6*/ 	.byte	0x04
	.zero		1


	//   ....[15]....
        /*01c8*/ 	.word	0x00000710
        /*01cc*/ 	.word	0x000000ff
        /*01d0*/ 	.word	0x000001e8
        /*01d4*/ 	.short	0x0100
        /*01d6*/ 	.byte	0x04
	.zero		1


	//   ....[16]....
        /*01d8*/ 	.word	0x00000720
        /*01dc*/ 	.word	0x000000ff
        /*01e0*/ 	.word	0x00000040
        /*01e4*/ 	.short	0x0100
        /*01e6*/ 	.byte	0x04
	.zero		1


	//   ....[17]....
        /*01e8*/ 	.word	0x00000730
        /*01ec*/ 	.word	0x000000ff
        /*01f0*/ 	.word	0x000001f0
        /*01f4*/ 	.short	0x0100
        /*01f6*/ 	.byte	0x04
	.zero		1


	//   ....[18]....
        /*01f8*/ 	.word	0x00000740
        /*01fc*/ 	.word	0x000000ff
        /*0200*/ 	.word	0x00000048
        /*0204*/ 	.short	0x0100
        /*0206*/ 	.byte	0x04
	.zero		1


	//   ....[19]....
        /*0208*/ 	.word	0x00000750
        /*020c*/ 	.word	0x000000ff
        /*0210*/ 	.word	0x000001f8
        /*0214*/ 	.short	0x0100
        /*0216*/ 	.byte	0x04
	.zero		1


	//   ....[20]....
        /*0218*/ 	.word	0x00000760
        /*021c*/ 	.word	0x000000ff
        /*0220*/ 	.word	0x00000050
        /*0224*/ 	.short	0x0100
        /*0226*/ 	.byte	0x04
	.zero		1


	//   ....[21]....
        /*0228*/ 	.word	0x00000770
        /*022c*/ 	.word	0x000000ff
        /*0230*/ 	.word	0x00000200
        /*0234*/ 	.short	0x0100
        /*0236*/ 	.byte	0x04
	.zero		1


	//   ....[22]....
        /*0238*/ 	.word	0x00000780
        /*023c*/ 	.word	0x000000ff
        /*0240*/ 	.word	0x00000058
        /*0244*/ 	.short	0x0100
        /*0246*/ 	.byte	0x04
	.zero		1


	//   ....[23]....
        /*0248*/ 	.word	0x00000790
        /*024c*/ 	.word	0x000000ff
        /*0250*/ 	.word	0x00000208
        /*0254*/ 	.short	0x0100
        /*0256*/ 	.byte	0x04
	.zero		1


	//   ....[24]....
        /*0258*/ 	.word	0x000007a0
        /*025c*/ 	.word	0x000000ff
        /*0260*/ 	.word	0x00000060
        /*0264*/ 	.short	0x0100
        /*0266*/ 	.byte	0x04
	.zero		1


	//   ....[25]....
        /*0268*/ 	.word	0x000007b0
        /*026c*/ 	.word	0x000000ff
        /*0270*/ 	.word	0x00000210
        /*0274*/ 	.short	0x0100
        /*0276*/ 	.byte	0x04
	.zero		1


	//   ....[26]....
        /*0278*/ 	.word	0x000007c0
        /*027c*/ 	.word	0x000000ff
        /*0280*/ 	.word	0x00000068
        /*0284*/ 	.short	0x0100
        /*0286*/ 	.byte	0x04
	.zero		1


	//   ....[27]....
        /*0288*/ 	.word	0x000007d0
        /*028c*/ 	.word	0x000000ff
        /*0290*/ 	.word	0x00000218
        /*0294*/ 	.short	0x0100
        /*0296*/ 	.byte	0x04
	.zero		1


	//   ....[28]....
        /*0298*/ 	.word	0x000007e0
        /*029c*/ 	.word	0x000000ff
        /*02a0*/ 	.word	0x00000070
        /*02a4*/ 	.short	0x0100
        /*02a6*/ 	.byte	0x04
	.zero		1


	//   ....[29]....
        /*02a8*/ 	.word	0x000007f0
        /*02ac*/ 	.word	0x000000ff
        /*02b0*/ 	.word	0x00000220
        /*02b4*/ 	.short	0x0100
        /*02b6*/ 	.byte	0x04
	.zero		1


	//   ....[30]....
        /*02b8*/ 	.word	0x00000800
        /*02bc*/ 	.word	0x000000ff
        /*02c0*/ 	.word	0x00000078
        /*02c4*/ 	.short	0x0100
        /*02c6*/ 	.byte	0x04
	.zero		1


	//   ....[31]....
        /*02c8*/ 	.word	0x00000810
        /*02cc*/ 	.word	0x000000ff
        /*02d0*/ 	.word	0x00000228
        /*02d4*/ 	.short	0x0100
        /*02d6*/ 	.byte	0x04
	.zero		1


	//   ....[32]....
        /*02d8*/ 	.word	0x00000820
        /*02dc*/ 	.word	0x000000ff
        /*02e0*/ 	.word	0x00000080
        /*02e4*/ 	.short	0x0100
        /*02e6*/ 	.byte	0x04
	.zero		1


	//   ....[33]....
        /*02e8*/ 	.word	0x00000830
        /*02ec*/ 	.word	0x000000ff
        /*02f0*/ 	.word	0x00000230
        /*02f4*/ 	.short	0x0100
        /*02f6*/ 	.byte	0x04
	.zero		1


	//   ....[34]....
        /*02f8*/ 	.word	0x00000840
        /*02fc*/ 	.word	0x000000ff
        /*0300*/ 	.word	0x00000088
        /*0304*/ 	.short	0x0100
        /*0306*/ 	.byte	0x04
	.zero		1


	//   ....[35]....
        /*0308*/ 	.word	0x00000850
        /*030c*/ 	.word	0x000000ff
        /*0310*/ 	.word	0x00000238
        /*0314*/ 	.short	0x0100
        /*0316*/ 	.byte	0x04
	.zero		1


	//   ....[36]....
        /*0318*/ 	.word	0x00000860
        /*031c*/ 	.word	0x000000ff
        /*0320*/ 	.word	0x00000090
        /*0324*/ 	.short	0x0100
        /*0326*/ 	.byte	0x04
	.zero		1


	//   ....[37]....
        /*0328*/ 	.word	0x00000870
        /*032c*/ 	.word	0x000000ff
        /*0330*/ 	.word	0x00000240
        /*0334*/ 	.short	0x0100
        /*0336*/ 	.byte	0x04
	.zero		1


	//   ....[38]....
        /*0338*/ 	.word	0x00000880
        /*033c*/ 	.word	0x000000ff
        /*0340*/ 	.word	0x00000098
        /*0344*/ 	.short	0x0100
        /*0346*/ 	.byte	0x04
	.zero		1


	//   ....[39]....
        /*0348*/ 	.word	0x00000890
        /*034c*/ 	.word	0x000000ff
        /*0350*/ 	.word	0x00000248
        /*0354*/ 	.short	0x0100
        /*0356*/ 	.byte	0x04
	.zero		1


	//   ....[40]....
        /*0358*/ 	.word	0x000008a0
        /*035c*/ 	.word	0x000000ff
        /*0360*/ 	.word	0x000000a0
        /*0364*/ 	.short	0x0100
        /*0366*/ 	.byte	0x04
	.zero		1


	//   ....[41]....
        /*0368*/ 	.word	0x000008b0
        /*036c*/ 	.word	0x000000ff
        /*0370*/ 	.word	0x00000250
        /*0374*/ 	.short	0x0100
        /*0376*/ 	.byte	0x04
	.zero		1


	//   ....[42]....
        /*0378*/ 	.word	0x000008c0
        /*037c*/ 	.word	0x000000ff
        /*0380*/ 	.word	0x000000a8
        /*0384*/ 	.short	0x0100
        /*0386*/ 	.byte	0x04
	.zero		1


	//   ....[43]....
        /*0388*/ 	.word	0x000008d0
        /*038c*/ 	.word	0x000000ff
        /*0390*/ 	.word	0x00000258
        /*0394*/ 	.short	0x0100
        /*0396*/ 	.byte	0x04
	.zero		1


	//   ....[44]....
        /*0398*/ 	.word	0x000008e0
        /*039c*/ 	.word	0x000000ff
        /*03a0*/ 	.word	0x000000b0
        /*03a4*/ 	.short	0x0100
        /*03a6*/ 	.byte	0x04
	.zero		1


	//   ....[45]....
        /*03a8*/ 	.word	0x000008f0
        /*03ac*/ 	.word	0x000000ff
        /*03b0*/ 	.word	0x00000260
        /*03b4*/ 	.short	0x0100
        /*03b6*/ 	.byte	0x04
	.zero		1


	//   ....[46]....
        /*03b8*/ 	.word	0x00000900
        /*03bc*/ 	.word	0x000000ff
        /*03c0*/ 	.word	0x000000b8
        /*03c4*/ 	.short	0x0100
        /*03c6*/ 	.byte	0x04
	.zero		1


	//   ....[47]....
        /*03c8*/ 	.word	0x00000910
        /*03cc*/ 	.word	0x000000ff
        /*03d0*/ 	.word	0x00000268
        /*03d4*/ 	.short	0x0100
        /*03d6*/ 	.byte	0x04
	.zero		1


	//   ....[48]....
        /*03d8*/ 	.word	0x00000920
        /*03dc*/ 	.word	0x000000ff
        /*03e0*/ 	.word	0x000000c0
        /*03e4*/ 	.short	0x0100
        /*03e6*/ 	.byte	0x04
	.zero		1


	//   ....[49]....
        /*03e8*/ 	.word	0x00000930
        /*03ec*/ 	.word	0x000000ff
        /*03f0*/ 	.word	0x00000270
        /*03f4*/ 	.short	0x0100
        /*03f6*/ 	.byte	0x04
	.zero		1


	//   ....[50]....
        /*03f8*/ 	.word	0x00000940
        /*03fc*/ 	.word	0x000000ff
        /*0400*/ 	.word	0x000000c8
        /*0404*/ 	.short	0x0100
        /*0406*/ 	.byte	0x04
	.zero		1


	//   ....[51]....
        /*0408*/ 	.word	0x00000950
        /*040c*/ 	.word	0x000000ff
        /*0410*/ 	.word	0x00000278
        /*0414*/ 	.short	0x0100
        /*0416*/ 	.byte	0x04
	.zero		1


	//   ....[52]....
        /*0418*/ 	.word	0x00000960
        /*041c*/ 	.word	0x000000ff
        /*0420*/ 	.word	0x000000d0
        /*0424*/ 	.short	0x0100
        /*0426*/ 	.byte	0x04
	.zero		1


	//   ....[53]....
        /*0428*/ 	.word	0x00000970
        /*042c*/ 	.word	0x000000ff
        /*0430*/ 	.word	0x00000280
        /*0434*/ 	.short	0x0100
        /*0436*/ 	.byte	0x04
	.zero		1


	//   ....[54]....
        /*0438*/ 	.word	0x00000980
        /*043c*/ 	.word	0x000000ff
        /*0440*/ 	.word	0x000000d8
        /*0444*/ 	.short	0x0100
        /*0446*/ 	.byte	0x04
	.zero		1


	//   ....[55]....
        /*0448*/ 	.word	0x00000990
        /*044c*/ 	.word	0x000000ff
        /*0450*/ 	.word	0x00000288
        /*0454*/ 	.short	0x0100
        /*0456*/ 	.byte	0x04
	.zero		1


	//   ....[56]....
        /*0458*/ 	.word	0x000009a0
        /*045c*/ 	.word	0x000000ff
        /*0460*/ 	.word	0x000000e0
        /*0464*/ 	.short	0x0100
        /*0466*/ 	.byte	0x04
	.zero		1


	//   ....[57]....
        /*0468*/ 	.word	0x000009b0
        /*046c*/ 	.word	0x000000ff
        /*0470*/ 	.word	0x00000290
        /*0474*/ 	.short	0x0100
        /*0476*/ 	.byte	0x04
	.zero		1


	//   ....[58]....
        /*0478*/ 	.word	0x000009c0
        /*047c*/ 	.word	0x000000ff
        /*0480*/ 	.word	0x000000e8
        /*0484*/ 	.short	0x0100
        /*0486*/ 	.byte	0x04
	.zero		1


	//   ....[59]....
        /*0488*/ 	.word	0x000009d0
        /*048c*/ 	.word	0x000000ff
        /*0490*/ 	.word	0x00000298
        /*0494*/ 	.short	0x0100
        /*0496*/ 	.byte	0x04
	.zero		1


	//   ....[60]....
        /*0498*/ 	.word	0x000009e0
        /*049c*/ 	.word	0x000000ff
        /*04a0*/ 	.word	0x000000f0
        /*04a4*/ 	.short	0x0100
        /*04a6*/ 	.byte	0x04
	.zero		1


	//   ....[61]....
        /*04a8*/ 	.word	0x000009f0
        /*04ac*/ 	.word	0x000000ff
        /*04b0*/ 	.word	0x000002a0
        /*04b4*/ 	.short	0x0100
        /*04b6*/ 	.byte	0x04
	.zero		1


	//   ....[62]....
        /*04b8*/ 	.word	0x00000a00
        /*04bc*/ 	.word	0x000000ff
        /*04c0*/ 	.word	0x000000f8
        /*04c4*/ 	.short	0x0100
        /*04c6*/ 	.byte	0x04
	.zero		1


	//   ....[63]....
        /*04c8*/ 	.word	0x00000a10
        /*04cc*/ 	.word	0x000000ff
        /*04d0*/ 	.word	0x000002a8
        /*04d4*/ 	.short	0x0100
        /*04d6*/ 	.byte	0x04
	.zero		1


	//   ....[64]....
        /*04d8*/ 	.word	0x00000a20
        /*04dc*/ 	.word	0x000000ff
        /*04e0*/ 	.word	0x00000100
        /*04e4*/ 	.short	0x0100
        /*04e6*/ 	.byte	0x04
	.zero		1


	//   ....[65]....
        /*04e8*/ 	.word	0x00000a30
        /*04ec*/ 	.word	0x000000ff
        /*04f0*/ 	.word	0x000002b0
        /*04f4*/ 	.short	0x0100
        /*04f6*/ 	.byte	0x04
	.zero		1


	//   ....[66]....
        /*04f8*/ 	.word	0x00000a40
        /*04fc*/ 	.word	0x000000ff
        /*0500*/ 	.word	0x00000108
        /*0504*/ 	.short	0x0100
        /*0506*/ 	.byte	0x04
	.zero		1


	//   ....[67]....
        /*0508*/ 	.word	0x00000a50
        /*050c*/ 	.word	0x000000ff
        /*0510*/ 	.word	0x000002b8
        /*0514*/ 	.short	0x0100
        /*0516*/ 	.byte	0x04
	.zero		1


	//   ....[68]....
        /*0518*/ 	.word	0x00000a60
        /*051c*/ 	.word	0x000000ff
        /*0520*/ 	.word	0x00000110
        /*0524*/ 	.short	0x0100
        /*0526*/ 	.byte	0x04
	.zero		1


	//   ....[69]....
        /*0528*/ 	.word	0x00000a70
        /*052c*/ 	.word	0x000000ff
        /*0530*/ 	.word	0x000002c0
        /*0534*/ 	.short	0x0100
        /*0536*/ 	.byte	0x04
	.zero		1


	//   ....[70]....
        /*0538*/ 	.word	0x00000a80
        /*053c*/ 	.word	0x000000ff
        /*0540*/ 	.word	0x00000118
        /*0544*/ 	.short	0x0100
        /*0546*/ 	.byte	0x04
	.zero		1


	//   ....[71]....
        /*0548*/ 	.word	0x00000a90
        /*054c*/ 	.word	0x000000ff
        /*0550*/ 	.word	0x000002c8
        /*0554*/ 	.short	0x0100
        /*0556*/ 	.byte	0x04
	.zero		1


	//   ....[72]....
        /*0558*/ 	.word	0x00000aa0
        /*055c*/ 	.word	0x000000ff
        /*0560*/ 	.word	0x00000120
        /*0564*/ 	.short	0x0100
        /*0566*/ 	.byte	0x04
	.zero		1


	//   ....[73]....
        /*0568*/ 	.word	0x00000ab0
        /*056c*/ 	.word	0x000000ff
        /*0570*/ 	.word	0x000002d0
        /*0574*/ 	.short	0x0100
        /*0576*/ 	.byte	0x04
	.zero		1


	//   ....[74]....
        /*0578*/ 	.word	0x00000ac0
        /*057c*/ 	.word	0x000000ff
        /*0580*/ 	.word	0x00000128
        /*0584*/ 	.short	0x0100
        /*0586*/ 	.byte	0x04
	.zero		1


	//   ....[75]....
        /*0588*/ 	.word	0x00000ad0
        /*058c*/ 	.word	0x000000ff
        /*0590*/ 	.word	0x000002d8
        /*0594*/ 	.short	0x0100
        /*0596*/ 	.byte	0x04
	.zero		1


	//   ....[76]....
        /*0598*/ 	.word	0x00000ae0
        /*059c*/ 	.word	0x000000ff
        /*05a0*/ 	.word	0x00000130
        /*05a4*/ 	.short	0x0100
        /*05a6*/ 	.byte	0x04
	.zero		1


	//   ....[77]....
        /*05a8*/ 	.word	0x00000af0
        /*05ac*/ 	.word	0x000000ff
        /*05b0*/ 	.word	0x000002e0
        /*05b4*/ 	.short	0x0100
        /*05b6*/ 	.byte	0x04
	.zero		1


	//   ....[78]....
        /*05b8*/ 	.word	0x00000b00
        /*05bc*/ 	.word	0x000000ff
        /*05c0*/ 	.word	0x00000138
        /*05c4*/ 	.short	0x0100
        /*05c6*/ 	.byte	0x04
	.zero		1


	//   ....[79]....
        /*05c8*/ 	.word	0x00000b10
        /*05cc*/ 	.word	0x000000ff
        /*05d0*/ 	.word	0x000002e8
        /*05d4*/ 	.short	0x0100
        /*05d6*/ 	.byte	0x04
	.zero		1


	//   ....[80]....
        /*05d8*/ 	.word	0x00000b20
        /*05dc*/ 	.word	0x000000ff
        /*05e0*/ 	.word	0x00000140
        /*05e4*/ 	.short	0x0100
        /*05e6*/ 	.byte	0x04
	.zero		1


	//   ....[81]....
        /*05e8*/ 	.word	0x00000b30
        /*05ec*/ 	.word	0x000000ff
        /*05f0*/ 	.word	0x000002f0
        /*05f4*/ 	.short	0x0100
        /*05f6*/ 	.byte	0x04
	.zero		1


	//   ....[82]....
        /*05f8*/ 	.word	0x00000b40
        /*05fc*/ 	.word	0x000000ff
        /*0600*/ 	.word	0x00000148
        /*0604*/ 	.short	0x0100
        /*0606*/ 	.byte	0x04
	.zero		1


	//   ....[83]....
        /*0608*/ 	.word	0x00000b50
        /*060c*/ 	.word	0x000000ff
        /*0610*/ 	.word	0x000002f8
        /*0614*/ 	.short	0x0100
        /*0616*/ 	.byte	0x04
	.zero		1


	//   ....[84]....
        /*0618*/ 	.word	0x00000b60
        /*061c*/ 	.word	0x000000ff
        /*0620*/ 	.word	0x00000150
        /*0624*/ 	.short	0x0100
        /*0626*/ 	.byte	0x04
	.zero		1


	//   ....[85]....
        /*0628*/ 	.word	0x00000b70
        /*062c*/ 	.word	0x000000ff
        /*0630*/ 	.word	0x00000300
        /*0634*/ 	.short	0x0100
        /*0636*/ 	.byte	0x04
	.zero		1


	//   ....[86]....
        /*0638*/ 	.word	0x00000b80
        /*063c*/ 	.word	0x000000ff
        /*0640*/ 	.word	0x00000158
        /*0644*/ 	.short	0x0100
        /*0646*/ 	.byte	0x04
	.zero		1


	//   ....[87]....
        /*0648*/ 	.word	0x00000b90
        /*064c*/ 	.word	0x000000ff
        /*0650*/ 	.word	0x00000308
        /*0654*/ 	.short	0x0100
        /*0656*/ 	.byte	0x04
	.zero		1


	//   ....[88]....
        /*0658*/ 	.word	0x00000ba0
        /*065c*/ 	.word	0x000000ff
        /*0660*/ 	.word	0x00000160
        /*0664*/ 	.short	0x0100
        /*0666*/ 	.byte	0x04
	.zero		1


	//   ....[89]....
        /*0668*/ 	.word	0x00000bb0
        /*066c*/ 	.word	0x000000ff
        /*0670*/ 	.word	0x00000310
        /*0674*/ 	.short	0x0100
        /*0676*/ 	.byte	0x04
	.zero		1


	//   ....[90]....
        /*0678*/ 	.word	0x00000bc0
        /*067c*/ 	.word	0x000000ff
        /*0680*/ 	.word	0x00000168
        /*0684*/ 	.short	0x0100
        /*0686*/ 	.byte	0x04
	.zero		1


	//   ....[91]....
        /*0688*/ 	.word	0x00000bd0
        /*068c*/ 	.word	0x000000ff
        /*0690*/ 	.word	0x00000318
        /*0694*/ 	.short	0x0100
        /*0696*/ 	.byte	0x04
	.zero		1


	//   ....[92]....
        /*0698*/ 	.word	0x00000be0
        /*069c*/ 	.word	0x000000ff
        /*06a0*/ 	.word	0x00000170
        /*06a4*/ 	.short	0x0100
        /*06a6*/ 	.byte	0x04
	.zero		1


	//   ....[93]....
        /*06a8*/ 	.word	0x00000bf0
        /*06ac*/ 	.word	0x000000ff
        /*06b0*/ 	.word	0x00000320
        /*06b4*/ 	.short	0x0100
        /*06b6*/ 	.byte	0x04
	.zero		1


	//   ....[94]....
        /*06b8*/ 	.word	0x00000c00
        /*06bc*/ 	.word	0x000000ff
        /*06c0*/ 	.word	0x00000178
        /*06c4*/ 	.short	0x0100
        /*06c6*/ 	.byte	0x04
	.zero		1


	//   ....[95]....
        /*06c8*/ 	.word	0x00000c10
        /*06cc*/ 	.word	0x000000ff
        /*06d0*/ 	.word	0x00000328
        /*06d4*/ 	.short	0x0100
        /*06d6*/ 	.byte	0x04
	.zero		1


	//   ....[96]....
        /*06d8*/ 	.word	0x00000c20
        /*06dc*/ 	.word	0x000000ff
        /*06e0*/ 	.word	0x00000180
        /*06e4*/ 	.short	0x0100
        /*06e6*/ 	.byte	0x04
	.zero		1


	//   ....[97]....
        /*06e8*/ 	.word	0x00000c30
        /*06ec*/ 	.word	0x000000ff
        /*06f0*/ 	.word	0x00000330
        /*06f4*/ 	.short	0x0100
        /*06f6*/ 	.byte	0x04
	.zero		1


	//   ....[98]....
        /*06f8*/ 	.word	0x00000c40
        /*06fc*/ 	.word	0x000000ff
        /*0700*/ 	.word	0x00000188
        /*0704*/ 	.short	0x0100
        /*0706*/ 	.byte	0x04
	.zero		1


	//   ....[99]....
        /*0708*/ 	.word	0x00000c50
        /*070c*/ 	.word	0x000000ff
        /*0710*/ 	.word	0x00000338
        /*0714*/ 	.short	0x0100
        /*0716*/ 	.byte	0x04
	.zero		1


	//   ....[100]....
        /*0718*/ 	.word	0x00000c60
        /*071c*/ 	.word	0x000000ff
        /*0720*/ 	.word	0x00000190
        /*0724*/ 	.short	0x0100
        /*0726*/ 	.byte	0x04
	.zero		1


	//   ....[101]....
        /*0728*/ 	.word	0x00000c70
        /*072c*/ 	.word	0x000000ff
        /*0730*/ 	.word	0x00000340
        /*0734*/ 	.short	0x0100
        /*0736*/ 	.byte	0x04
	.zero		1


	//   ....[102]....
        /*0738*/ 	.word	0x00000c80
        /*073c*/ 	.word	0x000000ff
        /*0740*/ 	.word	0x00000198
        /*0744*/ 	.short	0x0100
        /*0746*/ 	.byte	0x04
	.zero		1


	//   ....[103]....
        /*0748*/ 	.word	0x00000c90
        /*074c*/ 	.word	0x000000ff
        /*0750*/ 	.word	0x00000348
        /*0754*/ 	.short	0x0100
        /*0756*/ 	.byte	0x04
	.zero		1


	//   ....[104]....
        /*0758*/ 	.word	0x00000ca0
        /*075c*/ 	.word	0x000000ff
        /*0760*/ 	.word	0x000001a0
        /*0764*/ 	.short	0x0100
        /*0766*/ 	.byte	0x04
	.zero		1


	//   ....[105]....
        /*0768*/ 	.word	0x00000cb0
        /*076c*/ 	.word	0x000000ff
        /*0770*/ 	.word	0x00000350
        /*0774*/ 	.short	0x0100
        /*0776*/ 	.byte	0x04
	.zero		1


	//   ....[106]....
        /*0778*/ 	.word	0x00000cc0
        /*077c*/ 	.word	0x000000ff
        /*0780*/ 	.word	0x000001a8
        /*0784*/ 	.short	0x0100
        /*0786*/ 	.byte	0x04
	.zero		1


	//   ....[107]....
        /*0788*/ 	.word	0x00000cd0
        /*078c*/ 	.word	0x000000ff
        /*0790*/ 	.word	0x00000358
        /*0794*/ 	.short	0x0100
        /*0796*/ 	.byte	0x04
	.zero		1


	//   ....[108]....
        /*0798*/ 	.word	0x00000e10
        /*079c*/ 	.word	0x000000ff
        /*07a0*/ 	.word	0x00000360
        /*07a4*/ 	.short	0x0100
        /*07a6*/ 	.byte	0x04
	.zero		1


	//   ....[109]....
        /*07a8*/ 	.word	0x00000e20
        /*07ac*/ 	.word	0x000000ff
        /*07b0*/ 	.word	0x00000368
        /*07b4*/ 	.short	0x0100
        /*07b6*/ 	.byte	0x04
	.zero		1


	//   ....[110]....
        /*07b8*/ 	.word	0x00000f10
        /*07bc*/ 	.word	0x000000ff
        /*07c0*/ 	.word	0x00000370
        /*07c4*/ 	.short	0x0100
        /*07c6*/ 	.byte	0x06
	.zero		1


	//   ....[111]....
        /*07c8*/ 	.word	0x00000f20
        /*07cc*/ 	.word	0x000000ff
        /*07d0*/ 	.word	0x00000378
        /*07d4*/ 	.short	0x0100
        /*07d6*/ 	.byte	0x06
	.zero		1


	//   ....[112]....
        /*07d8*/ 	.word	0x00001060
        /*07dc*/ 	.word	0x000000ff
        /*07e0*/ 	.word	0x00000380
        /*07e4*/ 	.short	0x0100
        /*07e6*/ 	.byte	0x06
	.zero		1


	//   ....[113]....
        /*07e8*/ 	.word	0x00001070
        /*07ec*/ 	.word	0x000000ff
        /*07f0*/ 	.word	0x00000388
        /*07f4*/ 	.short	0x0100
        /*07f6*/ 	.byte	0x06
	.zero		1


	//   ....[114]....
        /*07f8*/ 	.word	0x000011c0
        /*07fc*/ 	.word	0x000000ff
        /*0800*/ 	.word	0x00000390
        /*0804*/ 	.short	0x0100
        /*0806*/ 	.byte	0x04
	.zero		1


	//   ....[115]....
        /*0808*/ 	.word	0x000011d0
        /*080c*/ 	.word	0x000000ff
        /*0810*/ 	.word	0x000003a0
        /*0814*/ 	.short	0x0100
        /*0816*/ 	.byte	0x04
	.zero		1


	//   ....[116]....
        /*0818*/ 	.word	0x000011e0
        /*081c*/ 	.word	0x000000ff
        /*0820*/ 	.word	0x00000398
        /*0824*/ 	.short	0x0100
        /*0826*/ 	.byte	0x04
	.zero		1


	//   ....[117]....
        /*0828*/ 	.word	0x000011f0
        /*082c*/ 	.word	0x000000ff
        /*0830*/ 	.word	0x000003a8
        /*0834*/ 	.short	0x0100
        /*0836*/ 	.byte	0x04
	.zero		1


	//   ....[118]....
        /*0838*/ 	.word	0x00001b70
        /*083c*/ 	.word	0x000000ff
        /*0840*/ 	.word	0x000001b0
        /*0844*/ 	.short	0x010a
        /*0846*/ 	.byte	0x04
	.zero		1


	//   ....[119]....
        /*0848*/ 	.word	0x00001e80
        /*084c*/ 	.word	0x000000ff
        /*0850*/ 	.word	0x000001b0
        /*0854*/ 	.short	0x010a
        /*0856*/ 	.byte	0x09
	.zero		1


	//   ....[120]....
        /*0858*/ 	.word	0x00001ff0
        /*085c*/ 	.word	0x000000ff
        /*0860*/ 	.word	0x000001b0
        /*0864*/ 	.short	0x010a
        /*0866*/ 	.byte	0x08
	.zero		1


	//   ....[121]....
        /*0868*/ 	.word	0x00002200
        /*086c*/ 	.word	0x000000ff
        /*0870*/ 	.word	0x00000378
        /*0874*/ 	.short	0x0101
        /*0876*/ 	.byte	0x24
	.zero		1


	//   ....[122]....
        /*0878*/ 	.word	0x00002230
        /*087c*/ 	.word	0x000000ff
        /*0880*/ 	.word	0x000001b0
        /*0884*/ 	.short	0x010a
        /*0886*/ 	.byte	0x04
	.zero		1


	//   ....[123]....
        /*0888*/ 	.word	0x00002510
        /*088c*/ 	.word	0x000000ff
        /*0890*/ 	.word	0x000001b0
        /*0894*/ 	.short	0x010a
        /*0896*/ 	.byte	0x09
	.zero		1


	//   ....[124]....
        /*0898*/ 	.word	0x00002680
        /*089c*/ 	.word	0x000000ff
        /*08a0*/ 	.word	0x000001b0
        /*08a4*/ 	.short	0x010a
        /*08a6*/ 	.byte	0x08
	.zero		1


	//   ....[125]....
        /*08a8*/ 	.word	0x000028a0
        /*08ac*/ 	.word	0x000000ff
        /*08b0*/ 	.word	0x00000380
        /*08b4*/ 	.short	0x010a
        /*08b6*/ 	.byte	0x24
	.zero		1


	//   ....[126]....
        /*08b8*/ 	.word	0x00002960
        /*08bc*/ 	.word	0x000000ff
        /*08c0*/ 	.word	0x00000000
        /*08c4*/ 	.short	0x0101
        /*08c6*/ 	.byte	0x04
	.zero		1


	//   ....[127]....
        /*08c8*/ 	.word	0x00002f60
        /*08cc*/ 	.word	0x000000ff
        /*08d0*/ 	.word	0x00000000
        /*08d4*/ 	.short	0x010a
        /*08d6*/ 	.byte	0x04
	.zero		1


	//   ....[128]....
        /*08d8*/ 	.word	0x00003000
        /*08dc*/ 	.word	0x000000ff
        /*08e0*/ 	.word	0x00000000
        /*08e4*/ 	.short	0x010a
        /*08e6*/ 	.byte	0x05
	.zero		1


	//   ....[129]....
        /*08e8*/ 	.word	0x000030a0
        /*08ec*/ 	.word	0x000000ff
        /*08f0*/ 	.word	0x00000000
        /*08f4*/ 	.short	0x010a
        /*08f6*/ 	.byte	0x05
	.zero		1


	//   ....[130]....
        /*08f8*/ 	.word	0x00003140
        /*08fc*/ 	.word	0x000000ff
        /*0900*/ 	.word	0x00000000
        /*0904*/ 	.short	0x010a
        /*0906*/ 	.byte	0x05
	.zero		1


	//   ....[131]....
        /*0908*/ 	.word	0x000031e0
        /*090c*/ 	.word	0x000000ff
        /*0910*/ 	.word	0x00000000
        /*0914*/ 	.short	0x010a
        /*0916*/ 	.byte	0x05
	.zero		1


	//   ....[132]....
        /*0918*/ 	.word	0x00003280
        /*091c*/ 	.word	0x000000ff
        /*0920*/ 	.word	0x00000000
        /*0924*/ 	.short	0x010a
        /*0926*/ 	.byte	0x05
	.zero		1


	//   ....[133]....
        /*0928*/ 	.word	0x00003320
        /*092c*/ 	.word	0x000000ff
        /*0930*/ 	.word	0x00000000
        /*0934*/ 	.short	0x010a
        /*0936*/ 	.byte	0x05
	.zero		1


	//   ....[134]....
        /*0938*/ 	.word	0x000033c0
        /*093c*/ 	.word	0x000000ff
        /*0940*/ 	.word	0x00000000
        /*0944*/ 	.short	0x010a
        /*0946*/ 	.byte	0x05
	.zero		1


	//   ....[135]....
        /*0948*/ 	.word	0x00003460
        /*094c*/ 	.word	0x000000ff
        /*0950*/ 	.word	0x00000000
        /*0954*/ 	.short	0x010a
        /*0956*/ 	.byte	0x05
	.zero		1


	//   ....[136]....
        /*0958*/ 	.word	0x00003500
        /*095c*/ 	.word	0x000000ff
        /*0960*/ 	.word	0x00000000
        /*0964*/ 	.short	0x010a
        /*0966*/ 	.byte	0x05
	.zero		1


	//   ....[137]....
        /*0968*/ 	.word	0x000035a0
        /*096c*/ 	.word	0x000000ff
        /*0970*/ 	.word	0x00000000
        /*0974*/ 	.short	0x010a
        /*0976*/ 	.byte	0x05
	.zero		1


	//   ....[138]....
        /*0978*/ 	.word	0x00003640
        /*097c*/ 	.word	0x000000ff
        /*0980*/ 	.word	0x00000000
        /*0984*/ 	.short	0x010a
        /*0986*/ 	.byte	0x05
	.zero		1


	//   ....[139]....
        /*0988*/ 	.word	0x000036e0
        /*098c*/ 	.word	0x000000ff
        /*0990*/ 	.word	0x00000000
        /*0994*/ 	.short	0x010a
        /*0996*/ 	.byte	0x05
	.zero		1


	//   ....[140]....
        /*0998*/ 	.word	0x00003780
        /*099c*/ 	.word	0x000000ff
        /*09a0*/ 	.word	0x00000000
        /*09a4*/ 	.short	0x010a
        /*09a6*/ 	.byte	0x05
	.zero		1


	//   ....[141]....
        /*09a8*/ 	.word	0x00003820
        /*09ac*/ 	.word	0x000000ff
        /*09b0*/ 	.word	0x00000000
        /*09b4*/ 	.short	0x010a
        /*09b6*/ 	.byte	0x05
	.zero		1


	//   ....[142]....
        /*09b8*/ 	.word	0x000038c0
        /*09bc*/ 	.word	0x000000ff
        /*09c0*/ 	.word	0x00000000
        /*09c4*/ 	.short	0x010a
        /*09c6*/ 	.byte	0x05
	.zero		1


	//   ....[143]....
        /*09c8*/ 	.word	0x00003960
        /*09cc*/ 	.word	0x000000ff
        /*09d0*/ 	.word	0x00000000
        /*09d4*/ 	.short	0x010a
        /*09d6*/ 	.byte	0x05
	.zero		1


	//   ....[144]....
        /*09d8*/ 	.word	0x00003a00
        /*09dc*/ 	.word	0x000000ff
        /*09e0*/ 	.word	0x00000000
        /*09e4*/ 	.short	0x010a
        /*09e6*/ 	.byte	0x05
	.zero		1


	//   ....[145]....
        /*09e8*/ 	.word	0x00003aa0
        /*09ec*/ 	.word	0x000000ff
        /*09f0*/ 	.word	0x00000000
        /*09f4*/ 	.short	0x010a
        /*09f6*/ 	.byte	0x05
	.zero		1


	//   ....[146]....
        /*09f8*/ 	.word	0x00003b40
        /*09fc*/ 	.word	0x000000ff
        /*0a00*/ 	.word	0x00000000
        /*0a04*/ 	.short	0x010a
        /*0a06*/ 	.byte	0x05
	.zero		1


	//   ....[147]....
        /*0a08*/ 	.word	0x00003be0
        /*0a0c*/ 	.word	0x000000ff
        /*0a10*/ 	.word	0x00000000
        /*0a14*/ 	.short	0x010a
        /*0a16*/ 	.byte	0x05
	.zero		1


	//   ....[148]....
        /*0a18*/ 	.word	0x00003c80
        /*0a1c*/ 	.word	0x000000ff
        /*0a20*/ 	.word	0x00000000
        /*0a24*/ 	.short	0x010a
        /*0a26*/ 	.byte	0x05
	.zero		1


	//   ....[149]....
        /*0a28*/ 	.word	0x00003d20
        /*0a2c*/ 	.word	0x000000ff
        /*0a30*/ 	.word	0x00000000
        /*0a34*/ 	.short	0x010a
        /*0a36*/ 	.byte	0x05
	.zero		1


	//   ....[150]....
        /*0a38*/ 	.word	0x00003dc0
        /*0a3c*/ 	.word	0x000000ff
        /*0a40*/ 	.word	0x00000000
        /*0a44*/ 	.short	0x010a
        /*0a46*/ 	.byte	0x05
	.zero		1


	//   ....[151]....
        /*0a48*/ 	.word	0x00003e60
        /*0a4c*/ 	.word	0x000000ff
        /*0a50*/ 	.word	0x00000000
        /*0a54*/ 	.short	0x010a
        /*0a56*/ 	.byte	0x05
	.zero		1


	//   ....[152]....
        /*0a58*/ 	.word	0x00003f00
        /*0a5c*/ 	.word	0x000000ff
        /*0a60*/ 	.word	0x00000000
        /*0a64*/ 	.short	0x010a
        /*0a66*/ 	.byte	0x05
	.zero		1


	//   ....[153]....
        /*0a68*/ 	.word	0x00003fa0
        /*0a6c*/ 	.word	0x000000ff
        /*0a70*/ 	.word	0x00000000
        /*0a74*/ 	.short	0x010a
        /*0a76*/ 	.byte	0x05
	.zero		1


	//   ....[154]....
        /*0a78*/ 	.word	0x00004040
        /*0a7c*/ 	.word	0x000000ff
        /*0a80*/ 	.word	0x00000000
        /*0a84*/ 	.short	0x010a
        /*0a86*/ 	.byte	0x05
	.zero		1


	//   ....[155]....
        /*0a88*/ 	.word	0x000040e0
        /*0a8c*/ 	.word	0x000000ff
        /*0a90*/ 	.word	0x00000000
        /*0a94*/ 	.short	0x010a
        /*0a96*/ 	.byte	0x05
	.zero		1


	//   ....[156]....
        /*0a98*/ 	.word	0x00004180
        /*0a9c*/ 	.word	0x000000ff
        /*0aa0*/ 	.word	0x00000000
        /*0aa4*/ 	.short	0x010a
        /*0aa6*/ 	.byte	0x05
	.zero		1


	//   ....[157]....
        /*0aa8*/ 	.word	0x00004220
        /*0aac*/ 	.word	0x000000ff
        /*0ab0*/ 	.word	0x00000000
        /*0ab4*/ 	.short	0x010a
        /*0ab6*/ 	.byte	0x05
	.zero		1


	//   ....[158]....
        /*0ab8*/ 	.word	0x000042c0
        /*0abc*/ 	.word	0x000000ff
        /*0ac0*/ 	.word	0x00000000
        /*0ac4*/ 	.short	0x010a
        /*0ac6*/ 	.byte	0x05
	.zero		1


	//   ....[159]....
        /*0ac8*/ 	.word	0x00004360
        /*0acc*/ 	.word	0x000000ff
        /*0ad0*/ 	.word	0x00000000
        /*0ad4*/ 	.short	0x010a
        /*0ad6*/ 	.byte	0x05
	.zero		1


	//   ....[160]....
        /*0ad8*/ 	.word	0x00004400
        /*0adc*/ 	.word	0x000000ff
        /*0ae0*/ 	.word	0x00000000
        /*0ae4*/ 	.short	0x010a
        /*0ae6*/ 	.byte	0x05
	.zero		1


	//   ....[161]....
        /*0ae8*/ 	.word	0x000044a0
        /*0aec*/ 	.word	0x000000ff
        /*0af0*/ 	.word	0x00000000
        /*0af4*/ 	.short	0x010a
        /*0af6*/ 	.byte	0x05
	.zero		1


	//   ....[162]....
        /*0af8*/ 	.word	0x00004540
        /*0afc*/ 	.word	0x000000ff
        /*0b00*/ 	.word	0x00000000
        /*0b04*/ 	.short	0x010a
        /*0b06*/ 	.byte	0x05
	.zero		1


	//   ....[163]....
        /*0b08*/ 	.word	0x000045e0
        /*0b0c*/ 	.word	0x000000ff
        /*0b10*/ 	.word	0x00000000
        /*0b14*/ 	.short	0x010a
        /*0b16*/ 	.byte	0x05
	.zero		1


	//   ....[164]....
        /*0b18*/ 	.word	0x00004680
        /*0b1c*/ 	.word	0x000000ff
        /*0b20*/ 	.word	0x00000000
        /*0b24*/ 	.short	0x010a
        /*0b26*/ 	.byte	0x05
	.zero		1


	//   ....[165]....
        /*0b28*/ 	.word	0x00004720
        /*0b2c*/ 	.word	0x000000ff
        /*0b30*/ 	.word	0x00000000
        /*0b34*/ 	.short	0x010a
        /*0b36*/ 	.byte	0x05
	.zero		1


	//   ....[166]....
        /*0b38*/ 	.word	0x000047c0
        /*0b3c*/ 	.word	0x000000ff
        /*0b40*/ 	.word	0x00000000
        /*0b44*/ 	.short	0x010a
        /*0b46*/ 	.byte	0x05
	.zero		1


	//   ....[167]....
        /*0b48*/ 	.word	0x00004860
        /*0b4c*/ 	.word	0x000000ff
        /*0b50*/ 	.word	0x00000000
        /*0b54*/ 	.short	0x010a
        /*0b56*/ 	.byte	0x05
	.zero		1


	//   ....[168]....
        /*0b58*/ 	.word	0x00004900
        /*0b5c*/ 	.word	0x000000ff
        /*0b60*/ 	.word	0x00000000
        /*0b64*/ 	.short	0x010a
        /*0b66*/ 	.byte	0x05
	.zero		1


	//   ....[169]....
        /*0b68*/ 	.word	0x000049a0
        /*0b6c*/ 	.word	0x000000ff
        /*0b70*/ 	.word	0x00000000
        /*0b74*/ 	.short	0x010a
        /*0b76*/ 	.byte	0x05
	.zero		1


	//   ....[170]....
        /*0b78*/ 	.word	0x00004a40
        /*0b7c*/ 	.word	0x000000ff
        /*0b80*/ 	.word	0x00000000
        /*0b84*/ 	.short	0x010a
        /*0b86*/ 	.byte	0x05
	.zero		1


	//   ....[171]....
        /*0b88*/ 	.word	0x00004ae0
        /*0b8c*/ 	.word	0x000000ff
        /*0b90*/ 	.word	0x00000000
        /*0b94*/ 	.short	0x010a
        /*0b96*/ 	.byte	0x05
	.zero		1


	//   ....[172]....
        /*0b98*/ 	.word	0x00004b80
        /*0b9c*/ 	.word	0x000000ff
        /*0ba0*/ 	.word	0x00000000
        /*0ba4*/ 	.short	0x010a
        /*0ba6*/ 	.byte	0x05
	.zero		1


	//   ....[173]....
        /*0ba8*/ 	.word	0x00004c20
        /*0bac*/ 	.word	0x000000ff
        /*0bb0*/ 	.word	0x00000000
        /*0bb4*/ 	.short	0x010a
        /*0bb6*/ 	.byte	0x05
	.zero		1


	//   ....[174]....
        /*0bb8*/ 	.word	0x00004cc0
        /*0bbc*/ 	.word	0x000000ff
        /*0bc0*/ 	.word	0x00000000
        /*0bc4*/ 	.short	0x010a
        /*0bc6*/ 	.byte	0x05
	.zero		1


	//   ....[175]....
        /*0bc8*/ 	.word	0x00004d60
        /*0bcc*/ 	.word	0x000000ff
        /*0bd0*/ 	.word	0x00000000
        /*0bd4*/ 	.short	0x010a
        /*0bd6*/ 	.byte	0x05
	.zero		1


	//   ....[176]....
        /*0bd8*/ 	.word	0x00004e00
        /*0bdc*/ 	.word	0x000000ff
        /*0be0*/ 	.word	0x00000000
        /*0be4*/ 	.short	0x010a
        /*0be6*/ 	.byte	0x05
	.zero		1


	//   ....[177]....
        /*0be8*/ 	.word	0x00004ea0
        /*0bec*/ 	.word	0x000000ff
        /*0bf0*/ 	.word	0x00000000
        /*0bf4*/ 	.short	0x010a
        /*0bf6*/ 	.byte	0x05
	.zero		1


	//   ....[178]....
        /*0bf8*/ 	.word	0x00004f40
        /*0bfc*/ 	.word	0x000000ff
        /*0c00*/ 	.word	0x00000000
        /*0c04*/ 	.short	0x010a
        /*0c06*/ 	.byte	0x05
	.zero		1


	//   ....[179]....
        /*0c08*/ 	.word	0x00004fe0
        /*0c0c*/ 	.word	0x000000ff
        /*0c10*/ 	.word	0x00000000
        /*0c14*/ 	.short	0x010a
        /*0c16*/ 	.byte	0x05
	.zero		1


	//   ....[180]....
        /*0c18*/ 	.word	0x00005090
        /*0c1c*/ 	.word	0x00000000
        /*0c20*/ 	.word	0x00000000
        /*0c24*/ 	.short	0x010a
        /*0c26*/ 	.byte	0xff
	.zero		1


	//   ....[181]....
        /*0c28*/ 	.word	0x000051e0
        /*0c2c*/ 	.word	0x000000ff
        /*0c30*/ 	.word	0x00000388
        /*0c34*/ 	.short	0x010a
        /*0c36*/ 	.byte	0x04
	.zero		1


	//   ....[182]....
        /*0c38*/ 	.word	0x00005280
        /*0c3c*/ 	.word	0x000000ff
        /*0c40*/ 	.word	0x00000380
        /*0c44*/ 	.short	0x010a
        /*0c46*/ 	.byte	0x04
	.zero		1


	//   ....[183]....
        /*0c48*/ 	.word	0x00005320
        /*0c4c*/ 	.word	0x000000ff
        /*0c50*/ 	.word	0x00000000
        /*0c54*/ 	.short	0x0101
        /*0c56*/ 	.byte	0x05
	.zero		1


	//   ....[184]....
        /*0c58*/ 	.word	0x00005360
        /*0c5c*/ 	.word	0x000000ff
        /*0c60*/ 	.word	0x00000388
        /*0c64*/ 	.short	0x0106
        /*0c66*/ 	.byte	0x04
	.zero		1


	//   ....[185]....
        /*0c68*/ 	.word	0x000053a0
        /*0c6c*/ 	.word	0x00000000
        /*0c70*/ 	.word	0x00000388
        /*0c74*/ 	.short	0x010a
        /*0c76*/ 	.byte	0xff
	.zero		1


	//   ....[186]....
        /*0c78*/ 	.word	0x000058a0
        /*0c7c*/ 	.word	0x000000ff
        /*0c80*/ 	.word	0x00000380
        /*0c84*/ 	.short	0x010a
        /*0c86*/ 	.byte	0x0e
	.zero		1


	//   ....[187]....
        /*0c88*/ 	.word	0x00005950
        /*0c8c*/ 	.word	0x000000ff
        /*0c90*/ 	.word	0x00000000
        /*0c94*/ 	.short	0x0101
        /*0c96*/ 	.byte	0x16
	.zero		1


	//   ....[188]....
        /*0c98*/ 	.word	0x00005960
        /*0c9c*/ 	.word	0x000000ff
        /*0ca0*/ 	.word	0x000003a0
        /*0ca4*/ 	.short	0x010a
        /*0ca6*/ 	.byte	0x12
	.zero		1


	//   ....[189]....
        /*0ca8*/ 	.word	0x00005a10
        /*0cac*/ 	.word	0x000000ff
        /*0cb0*/ 	.word	0x00000000
        /*0cb4*/ 	.short	0x010a
        /*0cb6*/ 	.byte	0x04
	.zero		1


	//   ....[190]....
        /*0cb8*/ 	.word	0x00005a60
        /*0cbc*/ 	.word	0x000000ff
        /*0cc0*/ 	.word	0x00000000
        /*0cc4*/ 	.short	0x010a
        /*0cc6*/ 	.byte	0x0b
	.zero		1


	//   ....[191]....
        /*0cc8*/ 	.word	0x00005ba0
        /*0ccc*/ 	.word	0x000000ff
        /*0cd0*/ 	.word	0x00000000
        /*0cd4*/ 	.short	0x010a
        /*0cd6*/ 	.byte	0x05
	.zero		1


	//   ....[192]....
        /*0cd8*/ 	.word	0x00005d70
        /*0cdc*/ 	.word	0x000000ff
        /*0ce0*/ 	.word	0x00000000
        /*0ce4*/ 	.short	0x010a
        /*0ce6*/ 	.byte	0x04
	.zero		1


	//   ....[193]....
        /*0ce8*/ 	.word	0x00005e00
        /*0cec*/ 	.word	0x000000ff
        /*0cf0*/ 	.word	0x00000000
        /*0cf4*/ 	.short	0x010a
        /*0cf6*/ 	.byte	0x04
	.zero		1


	//   ....[194]....
        /*0cf8*/ 	.word	0x00006300
        /*0cfc*/ 	.word	0x000000ff
        /*0d00*/ 	.word	0x00000380
        /*0d04*/ 	.short	0x010a
        /*0d06*/ 	.byte	0x1c
	.zero		1


	//   ....[195]....
        /*0d08*/ 	.word	0x000063a0
        /*0d0c*/ 	.word	0x000000ff
        /*0d10*/ 	.word	0x00000000
        /*0d14*/ 	.short	0x0101
        /*0d16*/ 	.byte	0x25
	.zero		1


	//   ....[196]....
        /*0d18*/ 	.word	0x000068d0
        /*0d1c*/ 	.word	0x000000ff
        /*0d20*/ 	.word	0x00000378
        /*0d24*/ 	.short	0x010a
        /*0d26*/ 	.byte	0x1c
	.zero		1


	//   ....[197]....
        /*0d28*/ 	.word	0x00006a40
        /*0d2c*/ 	.word	0x000000ff
        /*0d30*/ 	.word	0x00000368
        /*0d34*/ 	.short	0x010a
        /*0d36*/ 	.byte	0x1c
	.zero		1


	//   ....[198]....
        /*0d38*/ 	.word	0x00006da0
        /*0d3c*/ 	.word	0x000000ff
        /*0d40*/ 	.word	0x00000360
        /*0d44*/ 	.short	0x010b
        /*0d46*/ 	.byte	0x1c
	.zero		1


	//   ....[199]....
        /*0d48*/ 	.word	0x00006db0
        /*0d4c*/ 	.word	0x000000ff
        /*0d50*/ 	.word	0x00000000
        /*0d54*/ 	.short	0x0101
        /*0d56*/ 	.byte	0x26
	.zero		1


	//   ....[200]....
        /*0d58*/ 	.word	0x00006df0
        /*0d5c*/ 	.word	0x00000000
        /*0d60*/ 	.word	0x00000368
        /*0d64*/ 	.short	0x010a
        /*0d66*/ 	.byte	0xff
	.zero		1


	//   ....[201]....
        /*0d68*/ 	.word	0x00007150
        /*0d6c*/ 	.word	0x000000ff
        /*0d70*/ 	.word	0x00000380
        /*0d74*/ 	.short	0x010a
        /*0d76*/ 	.byte	0x2b
	.zero		1


	//   ....[202]....
        /*0d78*/ 	.word	0x00007220
        /*0d7c*/ 	.word	0x000000ff
        /*0d80*/ 	.word	0x00000000
        /*0d84*/ 	.short	0x0101
        /*0d86*/ 	.byte	0x04
	.zero		1


	//   ....[203]....
        /*0d88*/ 	.word	0x00007d30
        /*0d8c*/ 	.word	0x000000ff
        /*0d90*/ 	.word	0x00000360
        /*0d94*/ 	.short	0x010a
        /*0d96*/ 	.byte	0x2b
	.zero		1


	//   ....[204]....
        /*0d98*/ 	.word	0x00007d50
        /*0d9c*/ 	.word	0x00000016
        /*0da0*/ 	.word	0x00000390
        /*0da4*/ 	.short	0x010a
        /*0da6*/ 	.byte	0xff
	.zero		1


	//   ....[205]....
        /*0da8*/ 	.word	0x00007ea0
        /*0dac*/ 	.word	0x000000ff
        /*0db0*/ 	.word	0x00000360
        /*0db4*/ 	.short	0x010a
        /*0db6*/ 	.byte	0x2b
	.zero		1


	//   ....[206]....
        /*0db8*/ 	.word	0x00007f90
        /*0dbc*/ 	.word	0x000000ff
        /*0dc0*/ 	.word	0x00000000
        /*0dc4*/ 	.short	0x0101
        /*0dc6*/ 	.byte	0x04
	.zero		1


	//   ....[207]....
        /*0dc8*/ 	.word	0x00007ff0
        /*0dcc*/ 	.word	0x00000016
        /*0dd0*/ 	.word	0x00000390
        /*0dd4*/ 	.short	0x010a
        /*0dd6*/ 	.byte	0xff
	.zero		1


	//   ....[208]....
        /*0dd8*/ 	.word	0x00008480
        /*0ddc*/ 	.word	0x000000ff
        /*0de0*/ 	.word	0x00000000
        /*0de4*/ 	.short	0x0101
        /*0de6*/ 	.byte	0x04
	.zero		1


	//   ....[209]....
        /*0de8*/ 	.word	0x00008db0
        /*0dec*/ 	.word	0x00000000
        /*0df0*/ 	.word	0x000001b0
        /*0df4*/ 	.short	0x010a
        /*0df6*/ 	.byte	0xff
	.zero		1


	//   ....[210]....
        /*0df8*/ 	.word	0x00008e10
        /*0dfc*/ 	.word	0x00000000
        /*0e00*/ 	.word	0x000001b0
        /*0e04*/ 	.short	0x010a
        /*0e06*/ 	.byte	0xff
	.zero		1


	//   ....[211]....
        /*0e08*/ 	.word	0x00008e70
        /*0e0c*/ 	.word	0x00000000
        /*0e10*/ 	.word	0x00000380
        /*0e14*/ 	.short	0x010a
        /*0e16*/ 	.byte	0xff
	.zero		1


	//   ....[212]....
        /*0e18*/ 	.word	0x00008ed0
        /*0e1c*/ 	.word	0x00000000
        /*0e20*/ 	.word	0x00000000
        /*0e24*/ 	.short	0x010a
        /*0e26*/ 	.byte	0xff
	.zero		1


	//   ....[213]....
        /*0e28*/ 	.word	0x00008f30
        /*0e2c*/ 	.word	0x00000000
        /*0e30*/ 	.word	0x00000000
        /*0e34*/ 	.short	0x010a
        /*0e36*/ 	.byte	0xff
	.zero		1


	//   ....[214]....
        /*0e38*/ 	.word	0x00008f90
        /*0e3c*/ 	.word	0x00000000
        /*0e40*/ 	.word	0x00000000
        /*0e44*/ 	.short	0x010a
        /*0e46*/ 	.byte	0xff
	.zero		1


	//   ....[215]....
        /*0e48*/ 	.word	0x00008ff0
        /*0e4c*/ 	.word	0x00000000
        /*0e50*/ 	.word	0x00000000
        /*0e54*/ 	.short	0x010a
        /*0e56*/ 	.byte	0xff
	.zero		1


	//   ....[216]....
        /*0e58*/ 	.word	0x00009050
        /*0e5c*/ 	.word	0x00000000
        /*0e60*/ 	.word	0x00000000
        /*0e64*/ 	.short	0x010a
        /*0e66*/ 	.byte	0xff
	.zero		1


	//   ....[217]....
        /*0e68*/ 	.word	0x000090b0
        /*0e6c*/ 	.word	0x00000000
        /*0e70*/ 	.word	0x00000000
        /*0e74*/ 	.short	0x010a
        /*0e76*/ 	.byte	0xff
	.zero		1


	//   ....[218]....
        /*0e78*/ 	.word	0x00009110
        /*0e7c*/ 	.word	0x00000000
        /*0e80*/ 	.word	0x00000000
        /*0e84*/ 	.short	0x010a
        /*0e86*/ 	.byte	0xff
	.zero		1


	//   ....[219]....
        /*0e88*/ 	.word	0x00009170
        /*0e8c*/ 	.word	0x00000000
        /*0e90*/ 	.word	0x00000000
        /*0e94*/ 	.short	0x010a
        /*0e96*/ 	.byte	0xff
	.zero		1


	//   ....[220]....
        /*0e98*/ 	.word	0x000091d0
        /*0e9c*/ 	.word	0x00000000
        /*0ea0*/ 	.word	0x00000000
        /*0ea4*/ 	.short	0x010a
        /*0ea6*/ 	.byte	0xff
	.zero		1


	//   ....[221]....
        /*0ea8*/ 	.word	0x00009230
        /*0eac*/ 	.word	0x00000000
        /*0eb0*/ 	.word	0x00000000
        /*0eb4*/ 	.short	0x010a
        /*0eb6*/ 	.byte	0xff
	.zero		1


	//   ....[222]....
        /*0eb8*/ 	.word	0x00009290
        /*0ebc*/ 	.word	0x00000000
        /*0ec0*/ 	.word	0x00000000
        /*0ec4*/ 	.short	0x010a
        /*0ec6*/ 	.byte	0xff
	.zero		1


	//   ....[223]....
        /*0ec8*/ 	.word	0x000092f0
        /*0ecc*/ 	.word	0x00000000
        /*0ed0*/ 	.word	0x00000000
        /*0ed4*/ 	.short	0x010a
        /*0ed6*/ 	.byte	0xff
	.zero		1


	//   ....[224]....
        /*0ed8*/ 	.word	0x00009350
        /*0edc*/ 	.word	0x00000000
        /*0ee0*/ 	.word	0x00000000
        /*0ee4*/ 	.short	0x010a
        /*0ee6*/ 	.byte	0xff
	.zero		1


	//   ....[225]....
        /*0ee8*/ 	.word	0x000093b0
        /*0eec*/ 	.word	0x00000000
        /*0ef0*/ 	.word	0x00000000
        /*0ef4*/ 	.short	0x010a
        /*0ef6*/ 	.byte	0xff
	.zero		1


	//   ....[226]....
        /*0ef8*/ 	.word	0x00009410
        /*0efc*/ 	.word	0x00000000
        /*0f00*/ 	.word	0x00000000
        /*0f04*/ 	.short	0x010a
        /*0f06*/ 	.byte	0xff
	.zero		1


	//   ....[227]....
        /*0f08*/ 	.word	0x00009470
        /*0f0c*/ 	.word	0x00000000
        /*0f10*/ 	.word	0x00000000
        /*0f14*/ 	.short	0x010a
        /*0f16*/ 	.byte	0xff
	.zero		1


	//   ....[228]....
        /*0f18*/ 	.word	0x000094d0
        /*0f1c*/ 	.word	0x00000000
        /*0f20*/ 	.word	0x00000000
        /*0f24*/ 	.short	0x010a
        /*0f26*/ 	.byte	0xff
	.zero		1


	//   ....[229]....
        /*0f28*/ 	.word	0x00009530
        /*0f2c*/ 	.word	0x00000000
        /*0f30*/ 	.word	0x00000000
        /*0f34*/ 	.short	0x010a
        /*0f36*/ 	.byte	0xff
	.zero		1


	//   ....[230]....
        /*0f38*/ 	.word	0x00009590
        /*0f3c*/ 	.word	0x00000000
        /*0f40*/ 	.word	0x00000000
        /*0f44*/ 	.short	0x010a
        /*0f46*/ 	.byte	0xff
	.zero		1


	//   ....[231]....
        /*0f48*/ 	.word	0x000095f0
        /*0f4c*/ 	.word	0x00000000
        /*0f50*/ 	.word	0x00000000
        /*0f54*/ 	.short	0x010a
        /*0f56*/ 	.byte	0xff
	.zero		1


	//   ....[232]....
        /*0f58*/ 	.word	0x00009650
        /*0f5c*/ 	.word	0x00000000
        /*0f60*/ 	.word	0x00000000
        /*0f64*/ 	.short	0x010a
        /*0f66*/ 	.byte	0xff
	.zero		1


	//   ....[233]....
        /*0f68*/ 	.word	0x000096b0
        /*0f6c*/ 	.word	0x00000000
        /*0f70*/ 	.word	0x00000000
        /*0f74*/ 	.short	0x010a
        /*0f76*/ 	.byte	0xff
	.zero		1


	//   ....[234]....
        /*0f78*/ 	.word	0x00009710
        /*0f7c*/ 	.word	0x00000000
        /*0f80*/ 	.word	0x00000000
        /*0f84*/ 	.short	0x010a
        /*0f86*/ 	.byte	0xff
	.zero		1


	//   ....[235]....
        /*0f88*/ 	.word	0x00009770
        /*0f8c*/ 	.word	0x00000000
        /*0f90*/ 	.word	0x00000000
        /*0f94*/ 	.short	0x010a
        /*0f96*/ 	.byte	0xff
	.zero		1


	//   ....[236]....
        /*0f98*/ 	.word	0x000097d0
        /*0f9c*/ 	.word	0x00000000
        /*0fa0*/ 	.word	0x00000000
        /*0fa4*/ 	.short	0x010a
        /*0fa6*/ 	.byte	0xff
	.zero		1


	//   ....[237]....
        /*0fa8*/ 	.word	0x00009830
        /*0fac*/ 	.word	0x00000000
        /*0fb0*/ 	.word	0x00000000
        /*0fb4*/ 	.short	0x010a
        /*0fb6*/ 	.byte	0xff
	.zero		1


	//   ....[238]....
        /*0fb8*/ 	.word	0x00009890
        /*0fbc*/ 	.word	0x00000000
        /*0fc0*/ 	.word	0x00000000
        /*0fc4*/ 	.short	0x010a
        /*0fc6*/ 	.byte	0xff
	.zero		1


	//   ....[239]....
        /*0fc8*/ 	.word	0x000098f0
        /*0fcc*/ 	.word	0x00000000
        /*0fd0*/ 	.word	0x00000000
        /*0fd4*/ 	.short	0x010a
        /*0fd6*/ 	.byte	0xff
	.zero		1


	//   ....[240]....
        /*0fd8*/ 	.word	0x00009950
        /*0fdc*/ 	.word	0x00000000
        /*0fe0*/ 	.word	0x00000000
        /*0fe4*/ 	.short	0x010a
        /*0fe6*/ 	.byte	0xff
	.zero		1


	//   ....[241]....
        /*0fe8*/ 	.word	0x000099b0
        /*0fec*/ 	.word	0x00000000
        /*0ff0*/ 	.word	0x00000000
        /*0ff4*/ 	.short	0x010a
        /*0ff6*/ 	.byte	0xff
	.zero		1


	//   ....[242]....
        /*0ff8*/ 	.word	0x00009a10
        /*0ffc*/ 	.word	0x00000000
        /*1000*/ 	.word	0x00000000
        /*1004*/ 	.short	0x010a
        /*1006*/ 	.byte	0xff
	.zero		1


	//   ....[243]....
        /*1008*/ 	.word	0x00009a70
        /*100c*/ 	.word	0x00000000
        /*1010*/ 	.word	0x00000000
        /*1014*/ 	.short	0x010a
        /*1016*/ 	.byte	0xff
	.zero		1


	//   ....[244]....
        /*1018*/ 	.word	0x00009ad0
        /*101c*/ 	.word	0x00000000
        /*1020*/ 	.word	0x00000000
        /*1024*/ 	.short	0x010a
        /*1026*/ 	.byte	0xff
	.zero		1


	//   ....[245]....
        /*1028*/ 	.word	0x00009b30
        /*102c*/ 	.word	0x00000000
        /*1030*/ 	.word	0x00000000
        /*1034*/ 	.short	0x010a
        /*1036*/ 	.byte	0xff
	.zero		1


	//   ....[246]....
        /*1038*/ 	.word	0x00009b90
        /*103c*/ 	.word	0x00000000
        /*1040*/ 	.word	0x00000000
        /*1044*/ 	.short	0x010a
        /*1046*/ 	.byte	0xff
	.zero		1


	//   ....[247]....
        /*1048*/ 	.word	0x00009bf0
        /*104c*/ 	.word	0x00000000
        /*1050*/ 	.word	0x00000000
        /*1054*/ 	.short	0x010a
        /*1056*/ 	.byte	0xff
	.zero		1


	//   ....[248]....
        /*1058*/ 	.word	0x00009c50
        /*105c*/ 	.word	0x00000000
        /*1060*/ 	.word	0x00000000
        /*1064*/ 	.short	0x010a
        /*1066*/ 	.byte	0xff
	.zero		1


	//   ....[249]....
        /*1068*/ 	.word	0x00009cb0
        /*106c*/ 	.word	0x00000000
        /*1070*/ 	.word	0x00000000
        /*1074*/ 	.short	0x010a
        /*1076*/ 	.byte	0xff
	.zero		1


	//   ....[250]....
        /*1078*/ 	.word	0x00009d10
        /*107c*/ 	.word	0x00000000
        /*1080*/ 	.word	0x00000000
        /*1084*/ 	.short	0x010a
        /*1086*/ 	.byte	0xff
	.zero		1


	//   ....[251]....
        /*1088*/ 	.word	0x00009d70
        /*108c*/ 	.word	0x00000000
        /*1090*/ 	.word	0x00000000
        /*1094*/ 	.short	0x010a
        /*1096*/ 	.byte	0xff
	.zero		1


	//   ....[252]....
        /*1098*/ 	.word	0x00009dd0
        /*109c*/ 	.word	0x00000000
        /*10a0*/ 	.word	0x00000000
        /*10a4*/ 	.short	0x010a
        /*10a6*/ 	.byte	0xff
	.zero		1


	//   ....[253]....
        /*10a8*/ 	.word	0x00009e30
        /*10ac*/ 	.word	0x00000000
        /*10b0*/ 	.word	0x00000000
        /*10b4*/ 	.short	0x010a
        /*10b6*/ 	.byte	0xff
	.zero		1


	//   ....[254]....
        /*10b8*/ 	.word	0x00009e90
        /*10bc*/ 	.word	0x00000000
        /*10c0*/ 	.word	0x00000000
        /*10c4*/ 	.short	0x010a
        /*10c6*/ 	.byte	0xff
	.zero		1


	//   ....[255]....
        /*10c8*/ 	.word	0x00009ef0
        /*10cc*/ 	.word	0x00000000
        /*10d0*/ 	.word	0x00000000
        /*10d4*/ 	.short	0x010a
        /*10d6*/ 	.byte	0xff
	.zero		1


	//   ....[0]....
        /*10d8*/ 	.word	0x00009f50
        /*10dc*/ 	.word	0x00000000
        /*10e0*/ 	.word	0x00000000
        /*10e4*/ 	.short	0x010a
        /*10e6*/ 	.byte	0xff
	.zero		1


	//   ....[1]....
        /*10e8*/ 	.word	0x00009fb0
        /*10ec*/ 	.word	0x00000000
        /*10f0*/ 	.word	0x00000000
        /*10f4*/ 	.short	0x010a
        /*10f6*/ 	.byte	0xff
	.zero		1


	//   ....[2]....
        /*10f8*/ 	.word	0x0000a010
        /*10fc*/ 	.word	0x00000000
        /*1100*/ 	.word	0x00000000
        /*1104*/ 	.short	0x010a
        /*1106*/ 	.byte	0xff
	.zero		1


	//   ....[3]....
        /*1108*/ 	.word	0x0000a070
        /*110c*/ 	.word	0x00000000
        /*1110*/ 	.word	0x00000000
        /*1114*/ 	.short	0x010a
        /*1116*/ 	.byte	0xff
	.zero		1


	//   ....[4]....
        /*1118*/ 	.word	0x0000a0d0
        /*111c*/ 	.word	0x00000000
        /*1120*/ 	.word	0x00000000
        /*1124*/ 	.short	0x010a
        /*1126*/ 	.byte	0xff
	.zero		1


	//   ....[5]....
        /*1128*/ 	.word	0x0000a130
        /*112c*/ 	.word	0x00000000
        /*1130*/ 	.word	0x00000000
        /*1134*/ 	.short	0x010a
        /*1136*/ 	.byte	0xff
	.zero		1


	//   ....[6]....
        /*1138*/ 	.word	0x0000a190
        /*113c*/ 	.word	0x00000000
        /*1140*/ 	.word	0x00000000
        /*1144*/ 	.short	0x010a
        /*1146*/ 	.byte	0xff
	.zero		1


	//   ....[7]....
        /*1148*/ 	.word	0x0000a1f0
        /*114c*/ 	.word	0x00000000
        /*1150*/ 	.word	0x00000000
        /*1154*/ 	.short	0x010a
        /*1156*/ 	.byte	0xff
	.zero		1


	//   ....[8]....
        /*1158*/ 	.word	0x0000a250
        /*115c*/ 	.word	0x00000000
        /*1160*/ 	.word	0x00000000
        /*1164*/ 	.short	0x010a
        /*1166*/ 	.byte	0xff
	.zero		1


	//   ....[9]....
        /*1168*/ 	.word	0x0000a2b0
        /*116c*/ 	.word	0x00000004
        /*1170*/ 	.word	0x00000388
        /*1174*/ 	.short	0x010a
        /*1176*/ 	.byte	0xff
	.zero		1


	//   ....[10]....
        /*1178*/ 	.word	0x0000a310
        /*117c*/ 	.word	0x00000004
        /*1180*/ 	.word	0x00000380
        /*1184*/ 	.short	0x010a
        /*1186*/ 	.byte	0xff
	.zero		1


	//   ....[11]....
        /*1188*/ 	.word	0x0000a370
        /*118c*/ 	.word	0x00000000
        /*1190*/ 	.word	0x00000380
        /*1194*/ 	.short	0x010a
        /*1196*/ 	.byte	0xff
	.zero		1


	//   ....[12]....
        /*1198*/ 	.word	0x0000a3d0
        /*119c*/ 	.word	0x00000004
        /*11a0*/ 	.word	0x000003a0
        /*11a4*/ 	.short	0x010a
        /*11a6*/ 	.byte	0xff
	.zero		1


	//   ....[13]....
        /*11a8*/ 	.word	0x0000a430
        /*11ac*/ 	.word	0x00000000
        /*11b0*/ 	.word	0x00000000
        /*11b4*/ 	.short	0x010a
        /*11b6*/ 	.byte	0xff
	.zero		1


	//   ....[14]....
        /*11b8*/ 	.word	0x0000a490
        /*11bc*/ 	.word	0x00000000
        /*11c0*/ 	.word	0x00000000
        /*11c4*/ 	.short	0x010a
        /*11c6*/ 	.byte	0xff
	.zero		1


	//   ....[15]....
        /*11c8*/ 	.word	0x0000a4f0
        /*11cc*/ 	.word	0x00000000
        /*11d0*/ 	.word	0x00000000
        /*11d4*/ 	.short	0x010a
        /*11d6*/ 	.byte	0xff
	.zero		1


	//   ....[16]....
        /*11d8*/ 	.word	0x0000a550
        /*11dc*/ 	.word	0x00000000
        /*11e0*/ 	.word	0x00000380
        /*11e4*/ 	.short	0x010a
        /*11e6*/ 	.byte	0xff
	.zero		1


	//   ....[17]....
        /*11e8*/ 	.word	0x0000a5b0
        /*11ec*/ 	.word	0x00000000
        /*11f0*/ 	.word	0x00000378
        /*11f4*/ 	.short	0x010a
        /*11f6*/ 	.byte	0xff
	.zero		1


	//   ....[18]....
        /*11f8*/ 	.word	0x0000a610
        /*11fc*/ 	.word	0x00000000
        /*1200*/ 	.word	0x00000368
        /*1204*/ 	.short	0x010a
        /*1206*/ 	.byte	0xff
	.zero		1


	//   ....[19]....
        /*1208*/ 	.word	0x0000a670
        /*120c*/ 	.word	0x00000000
        /*1210*/ 	.word	0x00000380
        /*1214*/ 	.short	0x010a
        /*1216*/ 	.byte	0xff
	.zero		1


	//   ....[20]....
        /*1218*/ 	.word	0x0000a6d0
        /*121c*/ 	.word	0x00000003
        /*1220*/ 	.word	0x00000360
        /*1224*/ 	.short	0x010a
        /*1226*/ 	.byte	0xff
	.zero		1


	//   ....[21]....
        /*1228*/ 	.word	0x0000a720
        /*122c*/ 	.word	0x00000016
        /*1230*/ 	.word	0x00000390
        /*1234*/ 	.short	0x010a
        /*1236*/ 	.byte	0xff
	.zero		1


	//----- nvinfo : EIATTR_NUM_MBARRIERS
	.align		4
.L_47:
        /*1238*/ 	.byte	0x03, 0x38
        /*123a*/ 	.short	0x0076


	//----- nvinfo : EIATTR_EXIT_INSTR_OFFSETS
	.align		4
        /*123c*/ 	.byte	0x04, 0x1c
        /*123e*/ 	.short	(.L_49 - .L_48)


	//   ....[0]....
.L_48:
        /*1240*/ 	.word	0x000050c0


	//   ....[1]....
        /*1244*/ 	.word	0x00005370


	//   ....[2]....
        /*1248*/ 	.word	0x000053d0


	//   ....[3]....
        /*124c*/ 	.word	0x00006070


	//   ....[4]....
        /*1250*/ 	.word	0x00006e20


	//   ....[5]....
        /*1254*/ 	.word	0x00006e60


	//   ....[6]....
        /*1258*/ 	.word	0x00008d90


	//----- nvinfo : EIATTR_MAX_THREADS
	.align		4
.L_49:
        /*125c*/ 	.byte	0x04, 0x05
        /*125e*/ 	.short	(.L_51 - .L_50)
.L_50:
        /*1260*/ 	.word	0x00000100
        /*1264*/ 	.word	0x00000001
        /*1268*/ 	.word	0x00000001


	//----- nvinfo : EIATTR_CRS_STACK_SIZE
	.align		4
.L_51:
        /*126c*/ 	.byte	0x04, 0x1e
        /*126e*/ 	.short	(.L_53 - .L_52)
.L_52:
        /*1270*/ 	.word	0x00000000


	//----- nvinfo : EIATTR_CBANK_PARAM_SIZE
	.align		4
.L_53:
        /*1274*/ 	.byte	0x03, 0x19
        /*1276*/ 	.short	0x0900


	//----- nvinfo : EIATTR_PARAM_CBANK
	.align		4
        /*1278*/ 	.byte	0x04, 0x0a
        /*127a*/ 	.short	(.L_55 - .L_54)
	.align		4
.L_54:
        /*127c*/ 	.word	index@(.nv.constant0._ZN7cutlass13device_kernelINS_4conv6kernel13ConvUniversalINS1_16ConvProblemShapeILNS1_8OperatorE1ELi3EEENS1_10collective14CollectiveConvINS1_47MainloopSm100TmaUmmaWarpSpecializedImplicitGemmILS5_1ELi54ELi3ELi1ELi2EN4cute5tupleIJNSA_1CILi1EEESD_SD_EEEEENSB_IJNSC_ILi64EEESG_NSB_IJNSC_ILi32EEEEEEEEENS_12float_e4m3_tESK_NSA_8TiledMMAINSA_8MMA_AtomIJNSA_10MMA_TraitsINSA_19SM100_MMA_F8F6F4_SSEJSK_SK_fSG_SG_NSA_17integral_constantINSA_4UMMA5MajorELSR_0EEENSP_ISR_LSR_1EEENSP_INSQ_7ScaleInELSU_0EEESV_EEEEEENSA_6LayoutISE_NSB_IJNSC_ILi0EEESZ_SZ_EEEEENSB_IJNSA_10UnderscoreES12_S12_EEEEENS7_6detail27Sm100ImplicitGemmTileTraitsINSA_20SM90_TMA_LOAD_IM2COLENSA_14ComposedLayoutINSA_7SwizzleILi1ELi4ELi3EEENSA_18smem_ptr_flag_bitsILi8EEENSY_INSB_IJNSC_ILi8EEESH_EEENSB_IJSH_SD_EEEEEEEvEENS16_INSA_13SM90_TMA_LOADENS18_INS19_ILi2ELi4ELi3EEES1C_NSY_INSB_IJSG_S1D_EEENSB_IJSD_SG_EEEEEEEvEEEENS_8epilogue10collective18CollectiveEpilogueINS1R_23Sm100TmaWarpSpecializedILi1ELi1ELi32ELb0ELb0EEEJSJ_NSB_IJNSY_ISG_SD_EES1W_EEESK_NSB_IJNSB_IJllllEEESD_SZ_EEESK_S1Z_NS1R_6fusion15FusionCallbacksIS1V_NS20_17LinearCombinationISK_fSK_fLNS_15FloatRoundStyleE2EEESJ_S1X_JEEENSA_5SM1004TMEM4LOAD26SM100_TMEM_LOAD_16dp32b32xES17_NS18_IS1K_S1C_NSY_INSB_IJS1D_SG_EEENSB_IJSG_SD_EEEEEEENSA_39AutoVectorizingCopyWithAssumedAlignmentILi128EEENSA_21SM90_TMA_STORE_IM2COLES2D_S2F_S2F_EEEvvEEEEvNT_6ParamsE)
        /*1280*/ 	.short	0x0380
        /*1282*/ 	.short	0x0900


	//----- nvinfo : EIATTR_SW_WAR
	.align		4
.L_55:
        /*1284*/ 	.byte	0x04, 0x36
        /*1286*/ 	.short	(.L_57 - .L_56)
.L_56:
        /*1288*/ 	.word	0x00000008
.L_57:


//--------------------- .nv.callgraph             --------------------------
	.section	.nv.callgraph,"",@"SHT_CUDA_CALLGRAPH"
	.align	4
	.sectionentsize	8
	.align		4
        /*0000*/ 	.word	0x00000000
	.align		4
        /*0004*/ 	.word	0xffffffff
	.align		4
        /*0008*/ 	.word	index@(_ZN7cutlass13device_kernelINS_4conv6kernel13ConvUniversalINS1_16ConvProblemShapeILNS1_8OperatorE1ELi3EEENS1_10collective14CollectiveConvINS1_47MainloopSm100TmaUmmaWarpSpecializedImplicitGemmILS5_1ELi54ELi3ELi1ELi2EN4cute5tupleIJNSA_1CILi1EEESD_SD_EEEEENSB_IJNSC_ILi64EEESG_NSB_IJNSC_ILi32EEEEEEEEENS_12float_e4m3_tESK_NSA_8TiledMMAINSA_8MMA_AtomIJNSA_10MMA_TraitsINSA_19SM100_MMA_F8F6F4_SSEJSK_SK_fSG_SG_NSA_17integral_constantINSA_4UMMA5MajorELSR_0EEENSP_ISR_LSR_1EEENSP_INSQ_7ScaleInELSU_0EEESV_EEEEEENSA_6LayoutISE_NSB_IJNSC_ILi0EEESZ_SZ_EEEEENSB_IJNSA_10UnderscoreES12_S12_EEEEENS7_6detail27Sm100ImplicitGemmTileTraitsINSA_20SM90_TMA_LOAD_IM2COLENSA_14ComposedLayoutINSA_7SwizzleILi1ELi4ELi3EEENSA_18smem_ptr_flag_bitsILi8EEENSY_INSB_IJNSC_ILi8EEESH_EEENSB_IJSH_SD_EEEEEEEvEENS16_INSA_13SM90_TMA_LOADENS18_INS19_ILi2ELi4ELi3EEES1C_NSY_INSB_IJSG_S1D_EEENSB_IJSD_SG_EEEEEEEvEEEENS_8epilogue10collective18CollectiveEpilogueINS1R_23Sm100TmaWarpSpecializedILi1ELi1ELi32ELb0ELb0EEEJSJ_NSB_IJNSY_ISG_SD_EES1W_EEESK_NSB_IJNSB_IJllllEEESD_SZ_EEESK_S1Z_NS1R_6fusion15FusionCallbacksIS1V_NS20_17LinearCombinationISK_fSK_fLNS_15FloatRoundStyleE2EEESJ_S1X_JEEENSA_5SM1004TMEM4LOAD26SM100_TMEM_LOAD_16dp32b32xES17_NS18_IS1K_S1C_NSY_INSB_IJS1D_SG_EEENSB_IJSG_SD_EEEEEEENSA_39AutoVectorizingCopyWithAssumedAlignmentILi128EEENSA_21SM90_TMA_STORE_IM2COLES2D_S2F_S2F_EEEvvEEEEvNT_6ParamsE)
	.align		4
        /*000c*/ 	.word	index@(__assertfail)
	.align		4
        /*0010*/ 	.word	0x00000000
	.align		4
        /*0014*/ 	.word	0xfffffffe
	.align		4
        /*0018*/ 	.word	0x00000000
	.align		4
        /*001c*/ 	.word	0xfffffffd
	.align		4
        /*0020*/ 	.word	0x00000000
	.align		4
        /*0024*/ 	.word	0xfffffffc


//--------------------- .nv.constant4             --------------------------
	.section	.nv.constant4,"a",@progbits
	.align	8
	.align		8
.nv.constant4:
        /*0000*/ 	.dword	__assertfail
	.align		8
        /*0008*/ 	.dword	__unnamed_1
	.align		8
        /*0010*/ 	.dword	__unnamed_2
	.align		8
        /*0018*/ 	.dword	_ZN39_INTERNAL_cfb4b9d1_4_k_cu_c7128a6f_31144cuda3std3__45__cpo5beginE
	.align		8
        /*0020*/ 	.dword	_ZN39_INTERNAL_cfb4b9d1_4_k_cu_c7128a6f_31144cuda3std3__45__cpo3endE
	.align		8
        /*0028*/ 	.dword	_ZN39_INTERNAL_cfb4b9d1_4_k_cu_c7128a6f_31144cuda3std3__45__cpo6cbeginE
	.align		8
        /*0030*/ 	.dword	_ZN39_INTERNAL_cfb4b9d1_4_k_cu_c7128a6f_31144cuda3std3__45__cpo4cendE
	.align		8
        /*0038*/ 	.dword	_ZN39_INTERNAL_cfb4b9d1_4_k_cu_c7128a6f_31144cuda3std3__441_GLOBAL__N__cfb4b9d1_4_k_cu_c7128a6f_31146ignoreE
	.align		8
        /*0040*/ 	.dword	_ZN39_INTERNAL_cfb4b9d1_4_k_cu_c7128a6f_31144cuda3std3__419piecewise_constructE
	.align		8
        /*0048*/ 	.dword	_ZN39_INTERNAL_cfb4b9d1_4_k_cu_c7128a6f_31144cuda3std3__48in_placeE
	.align		8
        /*0050*/ 	.dword	_ZN39_INTERNAL_cfb4b9d1_4_k_cu_c7128a6f_31144cuda3std6ranges3__45__cpo4swapE
	.align		8
        /*0058*/ 	.dword	_ZN39_INTERNAL_cfb4b9d1_4_k_cu_c7128a6f_31144cuda3std6ranges3__45__cpo9iter_moveE
	.align		8
        /*0060*/ 	.dword	_ZN39_INTERNAL_cfb4b9d1_4_k_cu_c7128a6f_31144cute7productE
	.align		8
        /*0068*/ 	.dword	_ZN39_INTERNAL_cfb4b9d1_4_k_cu_c7128a6f_31144cute1_E
	.align		8
        /*0070*/ 	.dword	$str$27
	.align		8
        /*0078*/ 	.dword	$str$28
	.align		8
        /*0080*/ 	.dword	$str$29
	.align		8
        /*0088*/ 	.dword	$str$30


//--------------------- .text._ZN7cutlass13device_kernelINS_4conv6kernel13ConvUniversalINS1_16ConvProblemShapeILNS1_8OperatorE1ELi3EEENS1_10collective14CollectiveConvINS1_47MainloopSm100TmaUmmaWarpSpecializedImplicitGemmILS5_1ELi54ELi3ELi1ELi2EN4cute5tupleIJNSA_1CILi1EEESD_SD_EEEEENSB_IJNSC_ILi64EEESG_NSB_IJNSC_ILi32EEEEEEEEENS_12float_e4m3_tESK_NSA_8TiledMMAINSA_8MMA_AtomIJNSA_10MMA_TraitsINSA_19SM100_MMA_F8F6F4_SSEJSK_SK_fSG_SG_NSA_17integral_constantINSA_4UMMA5MajorELSR_0EEENSP_ISR_LSR_1EEENSP_INSQ_7ScaleInELSU_0EEESV_EEEEEENSA_6LayoutISE_NSB_IJNSC_ILi0EEESZ_SZ_EEEEENSB_IJNSA_10UnderscoreES12_S12_EEEEENS7_6detail27Sm100ImplicitGemmTileTraitsINSA_20SM90_TMA_LOAD_IM2COLENSA_14ComposedLayoutINSA_7SwizzleILi1ELi4ELi3EEENSA_18smem_ptr_flag_bitsILi8EEENSY_INSB_IJNSC_ILi8EEESH_EEENSB_IJSH_SD_EEEEEEEvEENS16_INSA_13SM90_TMA_LOADENS18_INS19_ILi2ELi4ELi3EEES1C_NSY_INSB_IJSG_S1D_EEENSB_IJSD_SG_EEEEEEEvEEEENS_8epilogue10collective18CollectiveEpilogueINS1R_23Sm100TmaWarpSpecializedILi1ELi1ELi32ELb0ELb0EEEJSJ_NSB_IJNSY_ISG_SD_EES1W_EEESK_NSB_IJNSB_IJllllEEESD_SZ_EEESK_S1Z_NS1R_6fusion15FusionCallbacksIS1V_NS20_17LinearCombinationISK_fSK_fLNS_15FloatRoundStyleE2EEESJ_S1X_JEEENSA_5SM1004TMEM4LOAD26SM100_TMEM_LOAD_16dp32b32xES17_NS18_IS1K_S1C_NSY_INSB_IJS1D_SG_EEENSB_IJSG_SD_EEEEEEENSA_39AutoVectorizingCopyWithAssumedAlignmentILi128EEENSA_21SM90_TMA_STORE_IM2COLES2D_S2F_S2F_EEEvvEEEEvNT_6ParamsE --------------------------
	.section	.text._ZN7cutlass13device_kernelINS_4conv6kernel13ConvUniversalINS1_16ConvProblemShapeILNS1_8OperatorE1ELi3EEENS1_10collective14CollectiveConvINS1_47MainloopSm100TmaUmmaWarpSpecializedImplicitGemmILS5_1ELi54ELi3ELi1ELi2EN4cute5tupleIJNSA_1CILi1EEESD_SD_EEEEENSB_IJNSC_ILi64EEESG_NSB_IJNSC_ILi32EEEEEEEEENS_12float_e4m3_tESK_NSA_8TiledMMAINSA_8MMA_AtomIJNSA_10MMA_TraitsINSA_19SM100_MMA_F8F6F4_SSEJSK_SK_fSG_SG_NSA_17integral_constantINSA_4UMMA5MajorELSR_0EEENSP_ISR_LSR_1EEENSP_INSQ_7ScaleInELSU_0EEESV_EEEEEENSA_6LayoutISE_NSB_IJNSC_ILi0EEESZ_SZ_EEEEENSB_IJNSA_10UnderscoreES12_S12_EEEEENS7_6detail27Sm100ImplicitGemmTileTraitsINSA_20SM90_TMA_LOAD_IM2COLENSA_14ComposedLayoutINSA_7SwizzleILi1ELi4ELi3EEENSA_18smem_ptr_flag_bitsILi8EEENSY_INSB_IJNSC_ILi8EEESH_EEENSB_IJSH_SD_EEEEEEEvEENS16_INSA_13SM90_TMA_LOADENS18_INS19_ILi2ELi4ELi3EEES1C_NSY_INSB_IJSG_S1D_EEENSB_IJSD_SG_EEEEEEEvEEEENS_8epilogue10collective18CollectiveEpilogueINS1R_23Sm100TmaWarpSpecializedILi1ELi1ELi32ELb0ELb0EEEJSJ_NSB_IJNSY_ISG_SD_EES1W_EEESK_NSB_IJNSB_IJllllEEESD_SZ_EEESK_S1Z_NS1R_6fusion15FusionCallbacksIS1V_NS20_17LinearCombinationISK_fSK_fLNS_15FloatRoundStyleE2EEESJ_S1X_JEEENSA_5SM1004TMEM4LOAD26SM100_TMEM_LOAD_16dp32b32xES17_NS18_IS1K_S1C_NSY_INSB_IJS1D_SG_EEENSB_IJSG_SD_EEEEEEENSA_39AutoVectorizingCopyWithAssumedAlignmentILi128EEENSA_21SM90_TMA_STORE_IM2COLES2D_S2F_S2F_EEEvvEEEEvNT_6ParamsE,"ax",@progbits
	.align	128
.text._ZN7cutlass13device_kernelINS_4conv6kernel13ConvUniversalINS1_16ConvProblemShapeILNS1_8OperatorE1ELi3EEENS1_10collective14CollectiveConvINS1_47MainloopSm100TmaUmmaWarpSpecializedImplicitGemmILS5_1ELi54ELi3ELi1ELi2EN4cute5tupleIJNSA_1CILi1EEESD_SD_EEEEENSB_IJNSC_ILi64EEESG_NSB_IJNSC_ILi32EEEEEEEEENS_12float_e4m3_tESK_NSA_8TiledMMAINSA_8MMA_AtomIJNSA_10MMA_TraitsINSA_19SM100_MMA_F8F6F4_SSEJSK_SK_fSG_SG_NSA_17integral_constantINSA_4UMMA5MajorELSR_0EEENSP_ISR_LSR_1EEENSP_INSQ_7ScaleInELSU_0EEESV_EEEEEENSA_6LayoutISE_NSB_IJNSC_ILi0EEESZ_SZ_EEEEENSB_IJNSA_10UnderscoreES12_S12_EEEEENS7_6detail27Sm100ImplicitGemmTileTraitsINSA_20SM90_TMA_LOAD_IM2COLENSA_14ComposedLayoutINSA_7SwizzleILi1ELi4ELi3EEENSA_18smem_ptr_flag_bitsILi8EEENSY_INSB_IJNSC_ILi8EEESH_EEENSB_IJSH_SD_EEEEEEEvEENS16_INSA_13SM90_TMA_LOADENS18_INS19_ILi2ELi4ELi3EEES1C_NSY_INSB_IJSG_S1D_EEENSB_IJSD_SG_EEEEEEEvEEEENS_8epilogue10collective18CollectiveEpilogueINS1R_23Sm100TmaWarpSpecializedILi1ELi1ELi32ELb0ELb0EEEJSJ_NSB_IJNSY_ISG_SD_EES1W_EEESK_NSB_IJNSB_IJllllEEESD_SZ_EEESK_S1Z_NS1R_6fusion15FusionCallbacksIS1V_NS20_17LinearCombinationISK_fSK_fLNS_15FloatRoundStyleE2EEESJ_S1X_JEEENSA_5SM1004TMEM4LOAD26SM100_TMEM_LOAD_16dp32b32xES17_NS18_IS1K_S1C_NSY_INSB_IJS1D_SG_EEENSB_IJSG_SD_EEEEEEENSA_39AutoVectorizingCopyWithAssumedAlignmentILi128EEENSA_21SM90_TMA_STORE_IM2COLES2D_S2F_S2F_EEEvvEEEEvNT_6ParamsE:
        .type           _ZN7cutlass13device_kernelINS_4conv6kernel13ConvUniversalINS1_16ConvProblemShapeILNS1_8OperatorE1ELi3EEENS1_10collective14CollectiveConvINS1_47MainloopSm100TmaUmmaWarpSpecializedImplicitGemmILS5_1ELi54ELi3ELi1ELi2EN4cute5tupleIJNSA_1CILi1EEESD_SD_EEEEENSB_IJNSC_ILi64EEESG_NSB_IJNSC_ILi32EEEEEEEEENS_12float_e4m3_tESK_NSA_8TiledMMAINSA_8MMA_AtomIJNSA_10MMA_TraitsINSA_19SM100_MMA_F8F6F4_SSEJSK_SK_fSG_SG_NSA_17integral_constantINSA_4UMMA5MajorELSR_0EEENSP_ISR_LSR_1EEENSP_INSQ_7ScaleInELSU_0EEESV_EEEEEENSA_6LayoutISE_NSB_IJNSC_ILi0EEESZ_SZ_EEEEENSB_IJNSA_10UnderscoreES12_S12_EEEEENS7_6detail27Sm100ImplicitGemmTileTraitsINSA_20SM90_TMA_LOAD_IM2COLENSA_14ComposedLayoutINSA_7SwizzleILi1ELi4ELi3EEENSA_18smem_ptr_flag_bitsILi8EEENSY_INSB_IJNSC_ILi8EEESH_EEENSB_IJSH_SD_EEEEEEEvEENS16_INSA_13SM90_TMA_LOADENS18_INS19_ILi2ELi4ELi3EEES1C_NSY_INSB_IJSG_S1D_EEENSB_IJSD_SG_EEEEEEEvEEEENS_8epilogue10collective18CollectiveEpilogueINS1R_23Sm100TmaWarpSpecializedILi1ELi1ELi32ELb0ELb0EEEJSJ_NSB_IJNSY_ISG_SD_EES1W_EEESK_NSB_IJNSB_IJllllEEESD_SZ_EEESK_S1Z_NS1R_6fusion15FusionCallbacksIS1V_NS20_17LinearCombinationISK_fSK_fLNS_15FloatRoundStyleE2EEESJ_S1X_JEEENSA_5SM1004TMEM4LOAD26SM100_TMEM_LOAD_16dp32b32xES17_NS18_IS1K_S1C_NSY_INSB_IJS1D_SG_EEENSB_IJSG_SD_EEEEEEENSA_39AutoVectorizingCopyWithAssumedAlignmentILi128EEENSA_21SM90_TMA_STORE_IM2COLES2D_S2F_S2F_EEEvvEEEEvNT_6ParamsE,@function
        .size           _ZN7cutlass13device_kernelINS_4conv6kernel13ConvUniversalINS1_16ConvProblemShapeILNS1_8OperatorE1ELi3EEENS1_10collective14CollectiveConvINS1_47MainloopSm100TmaUmmaWarpSpecializedImplicitGemmILS5_1ELi54ELi3ELi1ELi2EN4cute5tupleIJNSA_1CILi1EEESD_SD_EEEEENSB_IJNSC_ILi64EEESG_NSB_IJNSC_ILi32EEEEEEEEENS_12float_e4m3_tESK_NSA_8TiledMMAINSA_8MMA_AtomIJNSA_10MMA_TraitsINSA_19SM100_MMA_F8F6F4_SSEJSK_SK_fSG_SG_NSA_17integral_constantINSA_4UMMA5MajorELSR_0EEENSP_ISR_LSR_1EEENSP_INSQ_7ScaleInELSU_0EEESV_EEEEEENSA_6LayoutISE_NSB_IJNSC_ILi0EEESZ_SZ_EEEEENSB_IJNSA_10UnderscoreES12_S12_EEEEENS7_6detail27Sm100ImplicitGemmTileTraitsINSA_20SM90_TMA_LOAD_IM2COLENSA_14ComposedLayoutINSA_7SwizzleILi1ELi4ELi3EEENSA_18smem_ptr_flag_bitsILi8EEENSY_INSB_IJNSC_ILi8EEESH_EEENSB_IJSH_SD_EEEEEEEvEENS16_INSA_13SM90_TMA_LOADENS18_INS19_ILi2ELi4ELi3EEES1C_NSY_INSB_IJSG_S1D_EEENSB_IJSD_SG_EEEEEEEvEEEENS_8epilogue10collective18CollectiveEpilogueINS1R_23Sm100TmaWarpSpecializedILi1ELi1ELi32ELb0ELb0EEEJSJ_NSB_IJNSY_ISG_SD_EES1W_EEESK_NSB_IJNSB_IJllllEEESD_SZ_EEESK_S1Z_NS1R_6fusion15FusionCallbacksIS1V_NS20_17LinearCombinationISK_fSK_fLNS_15FloatRoundStyleE2EEESJ_S1X_JEEENSA_5SM1004TMEM4LOAD26SM100_TMEM_LOAD_16dp32b32xES17_NS18_IS1K_S1C_NSY_INSB_IJS1D_SG_EEENSB_IJSG_SD_EEEEEEENSA_39AutoVectorizingCopyWithAssumedAlignmentILi128EEENSA_21SM90_TMA_STORE_IM2COLES2D_S2F_S2F_EEEvvEEEEvNT_6ParamsE,(.L_x_269 - _ZN7cutlass13device_kernelINS_4conv6kernel13ConvUniversalINS1_16ConvProblemShapeILNS1_8OperatorE1ELi3EEENS1_10collective14CollectiveConvINS1_47MainloopSm100TmaUmmaWarpSpecializedImplicitGemmILS5_1ELi54ELi3ELi1ELi2EN4cute5tupleIJNSA_1CILi1EEESD_SD_EEEEENSB_IJNSC_ILi64EEESG_NSB_IJNSC_ILi32EEEEEEEEENS_12float_e4m3_tESK_NSA_8TiledMMAINSA_8MMA_AtomIJNSA_10MMA_TraitsINSA_19SM100_MMA_F8F6F4_SSEJSK_SK_fSG_SG_NSA_17integral_constantINSA_4UMMA5MajorELSR_0EEENSP_ISR_LSR_1EEENSP_INSQ_7ScaleInELSU_0EEESV_EEEEEENSA_6LayoutISE_NSB_IJNSC_ILi0EEESZ_SZ_EEEEENSB_IJNSA_10UnderscoreES12_S12_EEEEENS7_6detail27Sm100ImplicitGemmTileTraitsINSA_20SM90_TMA_LOAD_IM2COLENSA_14ComposedLayoutINSA_7SwizzleILi1ELi4ELi3EEENSA_18smem_ptr_flag_bitsILi8EEENSY_INSB_IJNSC_ILi8EEESH_EEENSB_IJSH_SD_EEEEEEEvEENS16_INSA_13SM90_TMA_LOADENS18_INS19_ILi2ELi4ELi3EEES1C_NSY_INSB_IJSG_S1D_EEENSB_IJSD_SG_EEEEEEEvEEEENS_8epilogue10collective18CollectiveEpilogueINS1R_23Sm100TmaWarpSpecializedILi1ELi1ELi32ELb0ELb0EEEJSJ_NSB_IJNSY_ISG_SD_EES1W_EEESK_NSB_IJNSB_IJllllEEESD_SZ_EEESK_S1Z_NS1R_6fusion15FusionCallbacksIS1V_NS20_17LinearCombinationISK_fSK_fLNS_15FloatRoundStyleE2EEESJ_S1X_JEEENSA_5SM1004TMEM4LOAD26SM100_TMEM_LOAD_16dp32b32xES17_NS18_IS1K_S1C_NSY_INSB_IJS1D_SG_EEENSB_IJSG_SD_EEEEEEENSA_39AutoVectorizingCopyWithAssumedAlignmentILi128EEENSA_21SM90_TMA_STORE_IM2COLES2D_S2F_S2F_EEEvvEEEEvNT_6ParamsE)
        .other          _ZN7cutlass13device_kernelINS_4conv6kernel13ConvUniversalINS1_16ConvProblemShapeILNS1_8OperatorE1ELi3EEENS1_10collective14CollectiveConvINS1_47MainloopSm100TmaUmmaWarpSpecializedImplicitGemmILS5_1ELi54ELi3ELi1ELi2EN4cute5tupleIJNSA_1CILi1EEESD_SD_EEEEENSB_IJNSC_ILi64EEESG_NSB_IJNSC_ILi32EEEEEEEEENS_12float_e4m3_tESK_NSA_8TiledMMAINSA_8MMA_AtomIJNSA_10MMA_TraitsINSA_19SM100_MMA_F8F6F4_SSEJSK_SK_fSG_SG_NSA_17integral_constantINSA_4UMMA5MajorELSR_0EEENSP_ISR_LSR_1EEENSP_INSQ_7ScaleInELSU_0EEESV_EEEEEENSA_6LayoutISE_NSB_IJNSC_ILi0EEESZ_SZ_EEEEENSB_IJNSA_10UnderscoreES12_S12_EEEEENS7_6detail27Sm100ImplicitGemmTileTraitsINSA_20SM90_TMA_LOAD_IM2COLENSA_14ComposedLayoutINSA_7SwizzleILi1ELi4ELi3EEENSA_18smem_ptr_flag_bitsILi8EEENSY_INSB_IJNSC_ILi8EEESH_EEENSB_IJSH_SD_EEEEEEEvEENS16_INSA_13SM90_TMA_LOADENS18_INS19_ILi2ELi4ELi3EEES1C_NSY_INSB_IJSG_S1D_EEENSB_IJSD_SG_EEEEEEEvEEEENS_8epilogue10collective18CollectiveEpilogueINS1R_23Sm100TmaWarpSpecializedILi1ELi1ELi32ELb0ELb0EEEJSJ_NSB_IJNSY_ISG_SD_EES1W_EEESK_NSB_IJNSB_IJllllEEESD_SZ_EEESK_S1Z_NS1R_6fusion15FusionCallbacksIS1V_NS20_17LinearCombinationISK_fSK_fLNS_15FloatRoundStyleE2EEESJ_S1X_JEEENSA_5SM1004TMEM4LOAD26SM100_TMEM_LOAD_16dp32b32xES17_NS18_IS1K_S1C_NSY_INSB_IJS1D_SG_EEENSB_IJSG_SD_EEEEEEENSA_39AutoVectorizingCopyWithAssumedAlignmentILi128EEENSA_21SM90_TMA_STORE_IM2COLES2D_S2F_S2F_EEEvvEEEEvNT_6ParamsE,@"STO_CUDA_ENTRY STV_DEFAULT"
_ZN7cutlass13device_kernelINS_4conv6kernel13ConvUniversalINS1_16ConvProblemShapeILNS1_8OperatorE1ELi3EEENS1_10collective14CollectiveConvINS1_47MainloopSm100TmaUmmaWarpSpecializedImplicitGemmILS5_1ELi54ELi3ELi1ELi2EN4cute5tupleIJNSA_1CILi1EEESD_SD_EEEEENSB_IJNSC_ILi64EEESG_NSB_IJNSC_ILi32EEEEEEEEENS_12float_e4m3_tESK_NSA_8TiledMMAINSA_8MMA_AtomIJNSA_10MMA_TraitsINSA_19SM100_MMA_F8F6F4_SSEJSK_SK_fSG_SG_NSA_17integral_constantINSA_4UMMA5MajorELSR_0EEENSP_ISR_LSR_1EEENSP_INSQ_7ScaleInELSU_0EEESV_EEEEEENSA_6LayoutISE_NSB_IJNSC_ILi0EEESZ_SZ_EEEEENSB_IJNSA_10UnderscoreES12_S12_EEEEENS7_6detail27Sm100ImplicitGemmTileTraitsINSA_20SM90_TMA_LOAD_IM2COLENSA_14ComposedLayoutINSA_7SwizzleILi1ELi4ELi3EEENSA_18smem_ptr_flag_bitsILi8EEENSY_INSB_IJNSC_ILi8EEESH_EEENSB_IJSH_SD_EEEEEEEvEENS16_INSA_13SM90_TMA_LOADENS18_INS19_ILi2ELi4ELi3EEES1C_NSY_INSB_IJSG_S1D_EEENSB_IJSD_SG_EEEEEEEvEEEENS_8epilogue10collective18CollectiveEpilogueINS1R_23Sm100TmaWarpSpecializedILi1ELi1ELi32ELb0ELb0EEEJSJ_NSB_IJNSY_ISG_SD_EES1W_EEESK_NSB_IJNSB_IJllllEEESD_SZ_EEESK_S1Z_NS1R_6fusion15FusionCallbacksIS1V_NS20_17LinearCombinationISK_fSK_fLNS_15FloatRoundStyleE2EEESJ_S1X_JEEENSA_5SM1004TMEM4LOAD26SM100_TMEM_LOAD_16dp32b32xES17_NS18_IS1K_S1C_NSY_INSB_IJS1D_SG_EEENSB_IJSG_SD_EEEEEEENSA_39AutoVectorizingCopyWithAssumedAlignmentILi128EEENSA_21SM90_TMA_STORE_IM2COLES2D_S2F_S2F_EEEvvEEEEvNT_6ParamsE:
[----:B------:R-:W1:Y:S01]  /*0000*/  LDC R1, c[0x0][0x37c] ;  /* 0x0000df00ff017b82 */ /* 0x000e620000000800 */
[----:B------:R-:W2:Y:S07]  /*0010*/  S2R R70, SR_TID.X ;  /* 0x0000000000467919 */ /* 0x000eae0000002100 */
[----:B------:R-:W3:Y:S01]  /*0020*/  LDC.64 R2, c[0x0][0x990] ;  /* 0x00026400ff027b82 */ /* 0x000ee20000000a00 */
[----:B------:R-:W-:Y:S01]  /*0030*/  ELECT P2, URZ, PT ;  /* 0x0000000000ff782f */ /* 0x000fe20003840000 */
[----:B-1----:R-:W-:Y:S01]  /*0040*/  VIADD R1, R1, 0xfffffff8 ;  /* 0xfffffff801017836 */ /* 0x002fe20000000000 */
[----:B------:R-:W-:-:S02]  /*0050*/  PRMT R76, RZ, 0x7610, R76 ;  /* 0x00007610ff4c7816 */ /* 0x000fc4000000004c */
[----:B---3--:R-:W-:-:S04]  /*0060*/  ISETP.NE.U32.AND P0, PT, R2, RZ, PT ;  /* 0x000000ff0200720c */ /* 0x008fc80003f05070 */
[----:B------:R-:W-:Y:S02]  /*0070*/  ISETP.NE.AND.EX P0, PT, R3, RZ, PT, P0 ;  /* 0x000000ff0300720c */ /* 0x000fe40003f05300 */
[----:B--2---:R-:W-:-:S05]  /*0080*/  SHF.R.U32.HI R77, RZ, 0x5, R70 ;  /* 0x00000005ff4d7819 */ /* 0x004fca0000011646 */
[----:B------:R-:W1:Y:S02]  /*0090*/  SHFL.IDX PT, R0, R77, RZ, 0x1f ;  /* 0x00001fff4d007589 */ /* 0x000e6400000e0000 */
[----:B-1----:R-:W-:-:S04]  /*00a0*/  R2UR UR15, R0 ;  /* 0x00000000000f72ca */ /* 0x002fc800000e0000 */
[----:B------:R-:W-:Y:S05]  /*00b0*/  @P0 BRA `(.L_x_0) ;  /* 0x0000000000300947 */ /* 0x000fea0003800000 */
[----:B------:R-:W1:Y:S02]  /*00c0*/  LDCU.64 UR4, c[0x0][0x988] ;  /* 0x00013100ff0477ac */ /* 0x000e640008000a00 */
[----:B-1----:R-:W-:-:S04]  /*00d0*/  UISETP.NE.U32.AND UP0, UPT, UR4, URZ, UPT ;  /* 0x000000ff0400728c */ /* 0x002fc8000bf05070 */
[----:B------:R-:W-:-:S09]  /*00e0*/  UISETP.NE.AND.EX UP0, UPT, UR5, URZ, UPT, UP0 ;  /* 0x000000ff0500728c */ /* 0x000fd2000bf05300 */
[----:B------:R-:W-:Y:S05]  /*00f0*/  BRA.U !UP0, `(.L_x_1) ;  /* 0x0000000108147547 */ /* 0x000fea000b800000 */
[----:B------:R-:W1:Y:S01]  /*0100*/  LDC.64 R4, c[0x0][0x988] ;  /* 0x00026200ff047b82 */ /* 0x000e620000000a00 */
[----:B------:R-:W1:Y:S02]  /*0110*/  LDCU.64 UR4, c[0x0][0x358] ;  /* 0x00006b00ff0477ac */ /* 0x000e640008000a00 */
[----:B-1----:R1:W5:Y:S01]  /*0120*/  LDG.E R39, desc[UR4][R4.64] ;  /* 0x0000000404277981 */ /* 0x002362000c1e1900 */
[----:B------:R-:W-:Y:S01]  /*0130*/  HFMA2 R76, -RZ, RZ, 0, 5.9604644775390625e-08 ;  /* 0x00000001ff4c7431 */ /* 0x000fe200000001ff */
[----:B------:R-:W-:Y:S05]  /*0140*/  BRA `(.L_x_0) ;  /* 0x00000000000c7947 */ /* 0x000fea0003800000 */
.L_x_1:
[----:B------:R-:W1:Y:S01]  /*0150*/  LDCU UR4, c[0x0][0x980] ;  /* 0x00013000ff0477ac */ /* 0x000e620008000800 */
[----:B------:R-:W-:Y:S01]  /*0160*/  HFMA2 R76, -RZ, RZ, 0, 5.9604644775390625e-08 ;  /* 0x00000001ff4c7431 */ /* 0x000fe200000001ff */
[----:B-1----:R-:W-:-:S07]  /*0170*/  MOV R39, UR4 ;  /* 0x0000000400277c02 */ /* 0x002fce0008000f00 */
.L_x_0:
[----:B------:R-:W2:Y:S02]  /*0180*/  LDCU.64 UR4, c[0x0][0x9b0] ;  /* 0x00013600ff0477ac */ /* 0x000ea40008000a00 */
[----:B--2---:R-:W-:-:S04]  /*0190*/  UISETP.NE.U32.AND UP0, UPT, UR4, URZ, UPT ;  /* 0x000000ff0400728c */ /* 0x004fc8000bf05070 */
[----:B------:R-:W-:-:S09]  /*01a0*/  UISETP.NE.AND.EX UP0, UPT, UR5, URZ, UPT, UP0 ;  /* 0x000000ff0500728c */ /* 0x000fd2000bf05300 */
[----:B------:R-:W-:Y:S05]  /*01b0*/  BRA.U UP0, `(.L_x_2) ;  /* 0x0000000100287547 */ /* 0x000fea000b800000 */
[----:B------:R-:W2:Y:S02]  /*01c0*/  LDCU.64 UR4, c[0x0][0x9a8] ;  /* 0x00013500ff0477ac */ /* 0x000ea40008000a00 */
[----:B--2---:R-:W-:-:S04]  /*01d0*/  UISETP.NE.U32.AND UP0, UPT, UR4, URZ, UPT ;  /* 0x000000ff0400728c */ /* 0x004fc8000bf05070 */
[----:B------:R-:W-:-:S09]  /*01e0*/  UISETP.NE.AND.EX UP0, UPT, UR5, URZ, UPT, UP0 ;  /* 0x000000ff0500728c */ /* 0x000fd2000bf05300 */
[----:B------:R-:W-:Y:S05]  /*01f0*/  BRA.U !UP0, `(.L_x_3) ;  /* 0x0000000108107547 */ /* 0x000fea000b800000 */
[----:B-1----:R-:W1:Y:S01]  /*0200*/  LDC.64 R4, c[0x0][0x9a8] ;  /* 0x00026a00ff047b82 */ /* 0x002e620000000a00 */
[----:B------:R-:W1:Y:S02]  /*0210*/  LDCU.64 UR4, c[0x0][0x358] ;  /* 0x00006b00ff0477ac */ /* 0x000e640008000a00 */
[----:B-1----:R2:W5:Y:S01]  /*0220*/  LDG.E R38, desc[UR4][R4.64] ;  /* 0x0000000404267981 */ /* 0x002562000c1e1900 */
[----:B------:R-:W-:Y:S05]  /*0230*/  BRA `(.L_x_2) ;  /* 0x0000000000087947 */ /* 0x000fea0003800000 */
.L_x_3:
[----:B------:R-:W2:Y:S02]  /*0240*/  LDCU UR4, c[0x0][0x9a0] ;  /* 0x00013400ff0477ac */ /* 0x000ea40008000800 */
[----:B--2---:R-:W-:Y:S02]  /*0250*/  MOV R38, UR4 ;  /* 0x0000000400267c02 */ /* 0x004fe40008000f00 */
.L_x_2:
[----:B-12---:R-:W1:Y:S01]  /*0260*/  LDC.64 R4, c[0x0][0x988] ;  /* 0x00026200ff047b82 */ /* 0x006e620000000a00 */
[----:B------:R-:W-:Y:S01]  /*0270*/  IMAD.U32 R0, RZ, RZ, UR15 ;  /* 0x0000000fff007e24 */ /* 0x000fe2000f8e00ff */
[----:B------:R-:W-:Y:S01]  /*0280*/  ISETP.EQ.U32.AND P4, PT, R2, RZ, PT ;  /* 0x000000ff0200720c */ /* 0x000fe20003f82070 */
[----:B------:R-:W-:Y:S03]  /*0290*/  BSSY.RECONVERGENT B0, `(.L_x_4) ;  /* 0x0000012000007945 */ /* 0x000fe60003800200 */
[----:B------:R-:W-:Y:S02]  /*02a0*/  ISETP.NE.OR P1, PT, R0, 0x1, !P2 ;  /* 0x000000010000780c */ /* 0x000fe40005725670 */
[----:B-1----:R-:W-:-:S04]  /*02b0*/  ISETP.NE.U32.AND P0, PT, R4, RZ, PT ;  /* 0x000000ff0400720c */ /* 0x002fc80003f05070 */
[----:B------:R-:W-:-:S13]  /*02c0*/  ISETP.NE.AND.EX P0, PT, R5, RZ, PT, P0 ;  /* 0x000000ff0500720c */ /* 0x000fda0003f05300 */
[----:B------:R-:W-:Y:S01]  /*02d0*/  VOTEU.ANY UP4, P0 ;  /* 0x0000000000ff7886 */ /* 0x000fe20000080100 */
[----:B------:R-:W-:Y:S02]  /*02e0*/  PLOP3.LUT P3, PT, PT, PT, UP4, 0x80, 0x8 ;  /* 0x000000000008781c */ /* 0x000fe40003f6f048 */
[----:B------:R-:W-:Y:S02]  /*02f0*/  ISETP.NE.OR P0, PT, R0, 0x3, !P2 ;  /* 0x000000030000780c */ /* 0x000fe40005705670 */
[----:B------:R-:W-:-:S04]  /*0300*/  ISETP.EQ.OR.EX P5, PT, R3, RZ, !P3, P4 ;  /* 0x000000ff0300720c */ /* 0x000fc80005fa2740 */
[----:B------:R-:W-:Y:S01]  /*0310*/  P2R R80, PR, RZ, 0x20 ;  /* 0x00000020ff507803 */ /* 0x000fe20000000000 */
[----:B------:R-:W-:Y:S05]  /*0320*/  @P1 BRA `(.L_x_5) ;  /* 0x0000000000201947 */ /* 0x000fea0003800000 */
[----:B------:R-:W1:Y:S02]  /*0330*/  LDCU.64 UR4, c[0x0][0x348] ;  /* 0x00006900ff0477ac */ /* 0x000e640008000a00 */
[----:B-1----:R-:W-:Y:S02]  /*0340*/  UIADD3 UR6, UP1, UPT, UR4, 0x80, URZ ;  /* 0x0000008004067890 */ /* 0x002fe4000ff3e0ff */
[----:B------:R-:W-:Y:S02]  /*0350*/  UIADD3 UR4, UP0, UPT, UR4, 0x200, URZ ;  /* 0x0000020004047890 */ /* 0x000fe4000ff1e0ff */
[----:B------:R-:W-:Y:S02]  /*0360*/  UIADD3.X UR7, UPT, UPT, URZ, UR5, URZ, UP1, !UPT ;  /* 0x00000005ff077290 */ /* 0x000fe40008ffe4ff */
[----:B------:R-:W-:-:S07]  /*0370*/  UIADD3.X UR5, UPT, UPT, URZ, UR5, URZ, UP0, !UPT ;  /* 0x00000005ff057290 */ /* 0x000fce00087fe4ff */
[----:B------:R1:W-:Y:S02]  /*0380*/  UTMACCTL.PF [UR6] ;  /* 0x00000000060079b9 */ /* 0x0003e40008040000 */
[----:B------:R1:W-:Y:S02]  /*0390*/  UTMACCTL.PF [UR4] ;  /* 0x00000000040079b9 */ /* 0x0003e40008040000 */
[----:B-1----:R-:W-:Y:S01]  /*03a0*/  NOP ;  /* 0x0000000000007918 */ /* 0x002fe20000000000 */
.L_x_5:
[----:B------:R-:W-:Y:S05]  /*03b0*/  BSYNC.RECONVERGENT B0 ;  /* 0x0000000000007941 */ /* 0x000fea0003800200 */
.L_x_4:
[----:B------:R-:W-:Y:S04]  /*03c0*/  BSSY.RECONVERGENT B0, `(.L_x_6) ;  /* 0x000000a000007945 */ /* 0x000fe80003800200 */
        /* <DEDUP_REMOVED lines=9> */
.L_x_7:
[----:B------:R-:W-:Y:S05]  /*0460*/  BSYNC.RECONVERGENT B0 ;  /* 0x0000000000007941 */ /* 0x000fea0003800200 */
.L_x_6:
[----:B------:R-:W-:Y:S01]  /*0470*/  UPLOP3.LUT UP2, UPT, UPT, UPT, UPT, 0x80, 0x8 ;  /* 0x000000000008789c */ /* 0x000fe20003f4f070 */
[----:B------:R-:W-:Y:S10]  /*0480*/  @!P5 BRA `(.L_x_8) ;  /* 0x000000000024d947 */ /* 0x000ff40003800000 */
[----:B------:R-:W-:Y:S01]  /*0490*/  ISETP.NE.U32.AND P1, PT, R2, RZ, PT ;  /* 0x000000ff0200720c */ /* 0x000fe20003f25070 */
[----:B------:R-:W-:Y:S01]  /*04a0*/  USEL UR4, URZ, 0xffffffff, UP4 ;  /* 0xffffffffff047887 */ /* 0x000fe2000a000000 */
[----:B-----5:R-:W-:Y:S02]  /*04b0*/  FSETP.NEU.AND P0, PT, R39, RZ, PT ;  /* 0x000000ff2700720b */ /* 0x020fe40003f0d000 */
[----:B------:R-:W-:-:S11]  /*04c0*/  ISETP.NE.AND.EX P1, PT, R3, RZ, PT, P1 ;  /* 0x000000ff0300720c */ /* 0x000fd60003f25310 */
[----:B------:R-:W-:Y:S02]  /*04d0*/  VOTEU.ANY UP0, P0 ;  /* 0x0000000000ff7886 */ /* 0x000fe40000000100 */
[----:B------:R-:W-:-:S05]  /*04e0*/  VOTEU.ANY UP1, P1 ;  /* 0x0000000000ff7886 */ /* 0x000fca0000820100 */
[----:B------:R-:W-:-:S04]  /*04f0*/  @!UP1 USEL UR4, URZ, 0xffffffff, UP0 ;  /* 0xffffffffff049887 */ /* 0x000fc80008000000 */
[----:B------:R-:W-:-:S04]  /*0500*/  ULOP3.LUT UR4, UR4, 0x1, URZ, 0xc0, !UPT ;  /* 0x0000000104047892 */ /* 0x000fc8000f8ec0ff */
[----:B------:R-:W-:-:S11]  /*0510*/  UISETP.NE.U32.AND UP2, UPT, UR4, 0x1, UPT ;  /* 0x000000010400788c */ /* 0x000fd6000bf45070 */
.L_x_8:
[----:B------:R-:W1:Y:S01]  /*0520*/  SHFL.IDX PT, R2, R77, RZ, 0x1f ;  /* 0x00001fff4d027589 */ /* 0x000e6200000e0000 */
[----:B------:R-:W-:-:S04]  /*0530*/  UISETP.NE.AND UP0, UPT, UR15, 0x2, UPT ;  /* 0x000000020f00788c */ /* 0x000fc8000bf05270 */
[----:B------:R-:W-:Y:S01]  /*0540*/  USEL UR42, URZ, 0x1, UP0 ;  /* 0x00000001ff2a7887 */ /* 0x000fe20008000000 */
[----:B-1----:R-:W-:-:S13]  /*0550*/  ISETP.NE.AND P0, PT, R2, RZ, PT ;  /* 0x000000ff0200720c */ /* 0x002fda0003f05270 */
[----:B------:R-:W-:Y:S05]  /*0560*/  @P0 BRA `(.L_x_9) ;  /* 0x0000000400e40947 */ /* 0x000fea0003800000 */
[----:B------:R-:W-:Y:S01]  /*0570*/  ELECT P0, URZ, PT ;  /* 0x0000000000ff782f */ /* 0x000fe20003800000 */
[----:B------:R-:W-:-:S12]  /*0580*/  BSSY.RECONVERGENT B0, `(.L_x_9) ;  /* 0x0000077000007945 */ /* 0x000fd80003800200 */
[----:B------:R-:W-:Y:S05]  /*0590*/  @!P0 BRA `(.L_x_10) ;  /* 0x0000000400d48947 */ /* 0x000fea0003800000 */
[----:B------:R-:W1:Y:S01]  /*05a0*/  S2UR UR4, SR_CgaCtaId ;  /* 0x00000000000479c3 */ /* 0x000e620000008800 */
[----:B------:R-:W-:Y:S01]  /*05b0*/  UMOV UR5, 0x400 ;  /* 0x0000040000057882 */ /* 0x000fe20000000000 */
[----:B------:R-:W-:Y:S02]  /*05c0*/  UMOV UR6, 0x1 ;  /* 0x0000000100067882 */ /* 0x000fe40000000000 */
[----:B------:R-:W-:-:S04]  /*05d0*/  UIADD3 UR6, UPT, UPT, -UR6, 0x100000, URZ ;  /* 0x0010000006067890 */ /* 0x000fc8000fffe1ff */
[----:B------:R-:W-:Y:S02]  /*05e0*/  USHF.L.U32 UR7, UR6, 0xb, URZ ;  /* 0x0000000b06077899 */ /* 0x000fe400080006ff */
[----:B------:R-:W-:Y:S02]  /*05f0*/  USHF.L.U32 UR6, UR6, 0x1, URZ ;  /* 0x0000000106067899 */ /* 0x000fe400080006ff */
[----:B-1----:R-:W-:Y:S01]  /*0600*/  ULEA UR4, UR4, UR5, 0x18 ;  /* 0x0000000504047291 */ /* 0x002fe2000f8ec0ff */
[----:B------:R-:W1:Y:S11]  /*0610*/  FENCE.VIEW.ASYNC.S ;  /* 0x00000000000073c6 */ /* 0x000e760000000000 */
[----:B-1----:R1:W2:Y:S01]  /*0620*/  SYNCS.EXCH.64 URZ, [UR4], UR6 ;  /* 0x0000000604ff75b2 */ /* 0x0022a20008000100 */
[----:B------:R1:W3:Y:S01]  /*0630*/  SYNCS.EXCH.64 URZ, [UR4+0x1b0], UR6 ;  /* 0x0001b00604ff75b2 */ /* 0x0002e20008000100 */
[----:B------:R1:W4:Y:S01]  /*0640*/  SYNCS.EXCH.64 URZ, [UR4+0x8], UR6 ;  /* 0x0000080604ff75b2 */ /* 0x0003220008000100 */
[----:B------:R1:W1:Y:S01]  /*0650*/  SYNCS.EXCH.64 URZ, [UR4+0x1b8], UR6 ;  /* 0x0001b80604ff75b2 */ /* 0x0002620008000100 */
        /* <DEDUP_REMOVED lines=104> */
[----:B--234-:R-:W-:Y:S01]  /*0ce0*/  NOP ;  /* 0x0000000000007918 */ /* 0x01cfe20000000000 */
.L_x_10:
[----:B-1----:R-:W-:Y:S05]  /*0cf0*/  BSYNC.RECONVERGENT B0 ;  /* 0x0000000000007941 */ /* 0x002fea0003800200 */
.L_x_9:
[----:B------:R-:W1:Y:S01]  /*0d00*/  SHFL.IDX PT, R2, R77, RZ, 0x1f ;  /* 0x00001fff4d027589 */ /* 0x000e6200000e0000 */
[----:B------:R-:W-:Y:S01]  /*0d10*/  NOP ;  /* 0x0000000000007918 */ /* 0x000fe20000000000 */
[----:B-1----:R-:W-:-:S13]  /*0d20*/  ISETP.NE.AND P0, PT, R2, 0x1, PT ;  /* 0x000000010200780c */ /* 0x002fda0003f05270 */
[----:B------:R-:W-:Y:S05]  /*0d30*/  @P0 BRA `(.L_x_11) ;  /* 0x0000000000400947 */ /* 0x000fea0003800000 */
[----:B------:R-:W1:Y:S01]  /*0d40*/  S2UR UR4, SR_CgaCtaId ;  /* 0x00000000000479c3 */ /* 0x000e620000008800 */
[----:B------:R-:W-:Y:S01]  /*0d50*/  UMOV UR5, 0x400 ;  /* 0x0000040000057882 */ /* 0x000fe20000000000 */
[----:B------:R-:W-:Y:S01]  /*0d60*/  UMOV UR8, 0x20 ;  /* 0x0000002000087882 */ /* 0x000fe20000000000 */
[----:B------:R-:W-:Y:S01]  /*0d70*/  UMOV UR6, 0x80 ;  /* 0x0000008000067882 */ /* 0x000fe20000000000 */
[----:B------:R-:W-:-:S04]  /*0d80*/  UIADD3 UR8, UPT, UPT, -UR8, 0x100000, URZ ;  /* 0x0010000008087890 */ /* 0x000fc8000fffe1ff */
[----:B------:R-:W-:Y:S02]  /*0d90*/  USHF.L.U32 UR9, UR8, 0xb, URZ ;  /* 0x0000000b08097899 */ /* 0x000fe400080006ff */
[----:B------:R-:W-:Y:S02]  /*0da0*/  USHF.L.U32 UR8, UR8, 0x1, URZ ;  /* 0x0000000108087899 */ /* 0x000fe400080006ff */
[----:B------:R-:W-:-:S04]  /*0db0*/  UIADD3 UR6, UPT, UPT, -UR6, 0x100000, URZ ;  /* 0x0010000006067890 */ /* 0x000fc8000fffe1ff */
[----:B------:R-:W-:Y:S02]  /*0dc0*/  USHF.L.U32 UR7, UR6, 0xb, URZ ;  /* 0x0000000b06077899 */ /* 0x000fe400080006ff */
[----:B------:R-:W-:Y:S01]  /*0dd0*/  USHF.L.U32 UR6, UR6, 0x1, URZ ;  /* 0x0000000106067899 */ /* 0x000fe200080006ff */
[----:B------:R-:W-:Y:S01]  /*0de0*/  ELECT P0, URZ, PT ;  /* 0x0000000000ff782f */ /* 0x000fe20003800000 */
[----:B-1----:R-:W-:Y:S01]  /*0df0*/  ULEA UR4, UR4, UR5, 0x18 ;  /* 0x0000000504047291 */ /* 0x002fe2000f8ec0ff */
[----:B------:R-:W1:Y:S11]  /*0e00*/  FENCE.VIEW.ASYNC.S ;  /* 0x00000000000073c6 */ /* 0x000e760000000000 */
[----:B-1----:R1:W2:Y:S01]  /*0e10*/  SYNCS.EXCH.64 URZ, [UR4+0x360], UR8 ;  /* 0x0003600804ff75b2 */ /* 0x0022a20008000100 */
[----:B------:R1:W3:Y:S01]  /*0e20*/  SYNCS.EXCH.64 URZ, [UR4+0x368], UR6 ;  /* 0x0003680604ff75b2 */ /* 0x0002e20008000100 */
[----:B------:R-:W-:Y:S01]  /*0e30*/  NOP ;  /* 0x0000000000007918 */ /* 0x000fe20000000000 */
.L_x_11:
[----:B------:R-:W4:Y:S01]  /*0e40*/  SHFL.IDX PT, R2, R77, RZ, 0x1f ;  /* 0x00001fff4d027589 */ /* 0x000f2200000e0000 */
[----:B------:R-:W-:Y:S01]  /*0e50*/  NOP ;  /* 0x0000000000007918 */ /* 0x000fe20000000000 */
[----:B----4-:R-:W-:-:S13]  /*0e60*/  ISETP.NE.AND P0, PT, R2, 0x3, PT ;  /* 0x000000030200780c */ /* 0x010fda0003f05270 */
[----:B------:R-:W-:Y:S05]  /*0e70*/  @P0 BRA `(.L_x_12) ;  /* 0x0000000000300947 */ /* 0x000fea0003800000 */
[----:B-1----:R-:W1:Y:S01]  /*0e80*/  S2UR UR4, SR_CgaCtaId ;  /* 0x00000000000479c3 */ /* 0x002e620000008800 */
[----:B------:R-:W-:Y:S01]  /*0e90*/  UMOV UR6, 0x400 ;  /* 0x0000040000067882 */ /* 0x000fe20000000000 */
[----:B------:R-:W-:Y:S01]  /*0ea0*/  UMOV UR5, 0x20 ;  /* 0x0000002000057882 */ /* 0x000fe20000000000 */
[----:B------:R-:W-:Y:S01]  /*0eb0*/  ELECT P0, URZ, PT ;  /* 0x0000000000ff782f */ /* 0x000fe20003800000 */
[----:B-1----:R-:W-:Y:S02]  /*0ec0*/  ULEA UR6, UR4, UR6, 0x18 ;  /* 0x0000000604067291 */ /* 0x002fe4000f8ec0ff */
[----:B------:R-:W-:-:S04]  /*0ed0*/  UIADD3 UR4, UPT, UPT, -UR5, 0x100000, URZ ;  /* 0x0010000005047890 */ /* 0x000fc8000fffe1ff */
[----:B------:R-:W-:Y:S02]  /*0ee0*/  USHF.L.U32 UR5, UR4, 0xb, URZ ;  /* 0x0000000b04057899 */ /* 0x000fe400080006ff */
[----:B------:R-:W-:Y:S01]  /*0ef0*/  USHF.L.U32 UR4, UR4, 0x1, URZ ;  /* 0x0000000104047899 */ /* 0x000fe200080006ff */
[----:B------:R-:W1:Y:S11]  /*0f00*/  FENCE.VIEW.ASYNC.S ;  /* 0x00000000000073c6 */ /* 0x000e760000000000 */
[----:B-1----:R4:W1:Y:S01]  /*0f10*/  SYNCS.EXCH.64 URZ, [UR6+0x370], UR4 ;  /* 0x0003700406ff75b2 */ /* 0x0028620008000100 */
[----:B------:R4:W1:Y:S02]  /*0f20*/  SYNCS.EXCH.64 URZ, [UR6+0x378], UR4 ;  /* 0x0003780406ff75b2 */ /* 0x0008640008000100 */
[----:B----4-:R-:W-:Y:S01]  /*0f30*/  NOP ;  /* 0x0000000000007918 */ /* 0x010fe20000000000 */
.L_x_12:
[----:B------:R-:W4:Y:S01]  /*0f40*/  SHFL.IDX PT, R2, R77, RZ, 0x1f ;  /* 0x00001fff4d027589 */ /* 0x000f2200000e0000 */
[----:B------:R-:W-:Y:S01]  /*0f50*/  NOP ;  /* 0x0000000000007918 */ /* 0x000fe20000000000 */
[----:B----4-:R-:W-:-:S13]  /*0f60*/  ISETP.NE.AND P0, PT, R2, 0x4, PT ;  /* 0x000000040200780c */ /* 0x010fda0003f05270 */
[----:B------:R-:W-:Y:S05]  /*0f70*/  @P0 BRA `(.L_x_13) ;  /* 0x0000000000440947 */ /* 0x000fea0003800000 */
[----:B-1----:R-:W1:Y:S01]  /*0f80*/  S2UR UR6, SR_CgaCtaId ;  /* 0x00000000000679c3 */ /* 0x002e620000008800 */
[----:B------:R-:W-:Y:S01]  /*0f90*/  UMOV UR4, 0x100 ;  /* 0x0000010000047882 */ /* 0x000fe20000000000 */
[----:B------:R-:W-:Y:S01]  /*0fa0*/  UMOV UR5, 0x400 ;  /* 0x0000040000057882 */ /* 0x000fe20000000000 */
[----:B------:R-:W-:Y:S01]  /*0fb0*/  USEL UR4, UR4, 0xe0, UP2 ;  /* 0x000000e004047887 */ /* 0x000fe20009000000 */
[----:B------:R-:W-:Y:S01]  /*0fc0*/  UMOV UR8, 0x1 ;  /* 0x0000000100087882 */ /* 0x000fe20000000000 */
[----:B------:R-:W-:Y:S01]  /*0fd0*/  ELECT P0, URZ, PT ;  /* 0x0000000000ff782f */ /* 0x000fe20003800000 */
[----:B------:R-:W-:-:S04]  /*0fe0*/  UIADD3 UR8, UPT, UPT, -UR8, 0x100000, URZ ;  /* 0x0010000008087890 */ /* 0x000fc8000fffe1ff */
[----:B------:R-:W-:Y:S02]  /*0ff0*/  USHF.L.U32 UR9, UR8, 0xb, URZ ;  /* 0x0000000b08097899 */ /* 0x000fe400080006ff */
[----:B------:R-:W-:Y:S02]  /*1000*/  USHF.L.U32 UR8, UR8, 0x1, URZ ;  /* 0x0000000108087899 */ /* 0x000fe400080006ff */
[----:B-1----:R-:W-:Y:S02]  /*1010*/  ULEA UR6, UR6, UR5, 0x18 ;  /* 0x0000000506067291 */ /* 0x002fe4000f8ec0ff */
[----:B------:R-:W-:-:S04]  /*1020*/  UIADD3 UR4, UPT, UPT, -UR4, 0x100000, URZ ;  /* 0x0010000004047890 */ /* 0x000fc8000fffe1ff */
[----:B------:R-:W-:Y:S02]  /*1030*/  USHF.L.U32 UR5, UR4, 0xb, URZ ;  /* 0x0000000b04057899 */ /* 0x000fe400080006ff */
[----:B------:R-:W-:Y:S01]  /*1040*/  USHF.L.U32 UR4, UR4, 0x1, URZ ;  /* 0x0000000104047899 */ /* 0x000fe200080006ff */
[----:B------:R-:W1:Y:S03]  /*1050*/  FENCE.VIEW.ASYNC.S ;  /* 0x00000000000073c6 */ /* 0x000e660000000000 */
[----:B-1----:R4:W1:Y:S08]  /*1060*/  SYNCS.EXCH.64 URZ, [UR6+0x380], UR8 ;  /* 0x0003800806ff75b2 */ /* 0x0028700008000100 */
[----:B------:R4:W1:Y:S02]  /*1070*/  SYNCS.EXCH.64 URZ, [UR6+0x388], UR4 ;  /* 0x0003880406ff75b2 */ /* 0x0008640008000100 */
[----:B----4-:R-:W-:Y:S01]  /*1080*/  NOP ;  /* 0x0000000000007918 */ /* 0x010fe20000000000 */
.L_x_13:
[----:B------:R-:W4:Y:S01]  /*1090*/  SHFL.IDX PT, R2, R77, RZ, 0x1f ;  /* 0x00001fff4d027589 */ /* 0x000f2200000e0000 */
[----:B------:R-:W1:Y:S01]  /*10a0*/  S2UR UR44, SR_CTAID.X ;  /* 0x00000000002c79c3 */ /* 0x000e620000002500 */
[----:B------:R-:W-:-:S07]  /*10b0*/  NOP ;  /* 0x0000000000007918 */ /* 0x000fce0000000000 */
[----:B------:R-:W1:Y:S01]  /*10c0*/  S2UR UR45, SR_CTAID.Y ;  /* 0x00000000002d79c3 */ /* 0x000e620000002600 */
[----:B----4-:R-:W-:-:S13]  /*10d0*/  ISETP.NE.AND P0, PT, R2, 0x5, PT ;  /* 0x000000050200780c */ /* 0x010fda0003f05270 */
[----:B-1----:R-:W-:Y:S05]  /*10e0*/  @P0 BRA `(.L_x_14) ;  /* 0x0000000000480947 */ /* 0x002fea0003800000 */
        /* <DEDUP_REMOVED lines=13> */
[----:B-1----:R1:W4:Y:S01]  /*11c0*/  SYNCS.EXCH.64 URZ, [UR4+0x390], UR8 ;  /* 0x0003900804ff75b2 */ /* 0x0023220008000100 */
[----:B------:R1:W1:Y:S01]  /*11d0*/  SYNCS.EXCH.64 URZ, [UR4+0x3a0], UR6 ;  /* 0x0003a00604ff75b2 */ /* 0x0002620008000100 */
[----:B------:R1:W1:Y:S01]  /*11e0*/  SYNCS.EXCH.64 URZ, [UR4+0x398], UR8 ;  /* 0x0003980804ff75b2 */ /* 0x0002620008000100 */
[----:B------:R1:W1:Y:S01]  /*11f0*/  SYNCS.EXCH.64 URZ, [UR4+0x3a8], UR6 ;  /* 0x0003a80604ff75b2 */ /* 0x0002620008000100 */
[----:B------:R-:W-:Y:S01]  /*1200*/  NOP ;  /* 0x0000000000007918 */ /* 0x000fe20000000000 */
.L_x_14:
[----:B------:R-:W-:-:S05]  /*1210*/  CS2R.32 R69, SR_CgaSize ;  /* 0x0000000000457805 */ /* 0x000fca0000008a00 */
[----:B------:R-:W-:-:S05]  /*1220*/  IMAD R69, R69, -0xa0, RZ ;  /* 0xffffff6045457824 */ /* 0x000fca00078e02ff */
[----:B------:R-:W-:-:S14]  /*1230*/  R2UR UR5, R69 ;  /* 0x00000000450572ca */ /* 0x000fdc00000e0000 */
[----:B------:R-:W2:Y:S01]  /*1240*/  LDCU UR5, c[0x0][UR5+0x2b0] ;  /* 0x00005600050577ac */ /* 0x000ea20008000800 */
[----:B------:R-:W-:Y:S02]  /*1250*/  I2FP.F32.U32 R69, UR44 ;  /* 0x0000002c00457c45 */ /* 0x000fe40008201000 */
[----:B------:R-:W-:-:S05]  /*1260*/  CS2R.32 R3, SR_CgaSize ;  /* 0x0000000000037805 */ /* 0x000fca0000008a00 */
[----:B------:R-:W-:-:S06]  /*1270*/  IMAD R3, R3, -0xa0, RZ ;  /* 0xffffff6003037824 */ /* 0x000fcc00078e02ff */
[----:B------:R-:W3:Y:S01]  /*1280*/  LDC R3, c[0x0][R3+0x2a0] ;  /* 0x0000a80003037b82 */ /* 0x000ee20000000800 */
[----:B------:R-:W-:Y:S02]  /*1290*/  I2FP.F32.U32 R68, UR45 ;  /* 0x0000002d00447c45 */ /* 0x000fe40008201000 */
[----:B------:R-:W-:-:S05]  /*12a0*/  CS2R.32 R16, SR_CgaSize ;  /* 0x0000000000107805 */ /* 0x000fca0000008a00 */
[----:B------:R-:W-:-:S05]  /*12b0*/  IMAD R16, R16, -0xa0, RZ ;  /* 0xffffff6010107824 */ /* 0x000fca00078e02ff */
[----:B-1----:R-:W-:-:S14]  /*12c0*/  R2UR UR4, R16 ;  /* 0x00000000100472ca */ /* 0x002fdc00000e0000 */
[----:B------:R-:W1:Y:S01]  /*12d0*/  LDCU UR4, c[0x0][UR4+0x2b4] ;  /* 0x00005680040477ac */ /* 0x000e620008000800 */
[----:B------:R-:W-:Y:S01]  /*12e0*/  NOP ;  /* 0x0000000000007918 */ /* 0x000fe20000000000 */
[----:B------:R-:W3:Y:S01]  /*12f0*/  S2R R16, SR_CTAID.Z ;  /* 0x0000000000107919 */ /* 0x000ee20000002700 */
[----:B------:R-:W4:Y:S01]  /*1300*/  LDCU UR18, c[0x0][0xc24] ;  /* 0x00018480ff1277ac */ /* 0x000f220008000800 */
[----:B------:R-:W-:-:S05]  /*1310*/  CS2R.32 R2, SR_CgaSize ;  /* 0x0000000000027805 */ /* 0x000fca0000008a00 */
[----:B------:R-:W-:-:S06]  /*1320*/  IMAD R2, R2, -0xa0, RZ ;  /* 0xffffff6002027824 */ /* 0x000fcc00078e02ff */
[----:B------:R-:W3:Y:S01]  /*1330*/  LDC R2, c[0x0][R2+0x2a4] ;  /* 0x0000a90002027b82 */ /* 0x000ee20000000800 */
[----:B--2---:R-:W-:Y:S01]  /*1340*/  FMUL R69, R69, UR5 ;  /* 0x0000000545457c20 */ /* 0x004fe20008400000 */
[----:B-1----:R-:W-:-:S05]  /*1350*/  FMUL R68, R68, UR4 ;  /* 0x0000000444447c20 */ /* 0x002fca0008400000 */
[----:B------:R-:W1:Y:S01]  /*1360*/  F2I.U32.TRUNC.NTZ R69, R69 ;  /* 0x0000004500457305 */ /* 0x000e62000020f000 */
[----:B----4-:R-:W-:-:S07]  /*1370*/  UISETP.GE.AND UP0, UPT, UR18, 0x1, UPT ;  /* 0x000000011200788c */ /* 0x010fce000bf06270 */
[----:B------:R-:W2:Y:S01]  /*1380*/  F2I.U32.TRUNC.NTZ R68, R68 ;  /* 0x0000004400447305 */ /* 0x000ea2000020f000 */
[----:B-1----:R-:W-:-:S05]  /*1390*/  IADD3 R69, PT, PT, -R69, RZ, RZ ;  /* 0x000000ff45457210 */ /* 0x002fca0007ffe1ff */
[----:B---3--:R-:W-:Y:S01]  /*13a0*/  IMAD R69, R3, R69, UR44 ;  /* 0x0000002c03457e24 */ /* 0x008fe2000f8e0245 */
[----:B--2---:R-:W-:-:S05]  /*13b0*/  IADD3 R68, PT, PT, -R68, RZ, RZ ;  /* 0x000000ff44447210 */ /* 0x004fca0007ffe1ff */
[----:B------:R-:W-:Y:S01]  /*13c0*/  IMAD R68, R2, R68, UR45 ;  /* 0x0000002d02447e24 */ /* 0x000fe2000f8e0244 */
[----:B------:R-:W-:Y:S06]  /*13d0*/  BAR.SYNC.DEFER_BLOCKING 0x0 ;  /* 0x0000000000007b1d */ /* 0x000fec0000010000 */
[----:B------:R-:W-:Y:S05]  /*13e0*/  BRA.U !UP0, `(.L_x_15) ;  /* 0x0000000108d47547 */ /* 0x000fea000b800000 */
[----:B------:R-:W1:Y:S01]  /*13f0*/  LDCU.128 UR20, c[0x0][0xc10] ;  /* 0x00018200ff1477ac */ /* 0x000e620008000c00 */
[----:B------:R-:W2:Y:S01]  /*1400*/  LDCU UR14, c[0x0][0x370] ;  /* 0x00006e00ff0e77ac */ /* 0x000ea20008000800 */
[----:B------:R-:W3:Y:S01]  /*1410*/  LDCU UR9, c[0x0][0x374] ;  /* 0x00006e80ff0977ac */ /* 0x000ee20008000800 */
[----:B------:R-:W4:Y:S01]  /*1420*/  LDCU UR19, c[0x0][0xc0c] ;  /* 0x00018180ff1377ac */ /* 0x000f220008000800 */
[----:B------:R-:W4:Y:S01]  /*1430*/  LDCU UR8, c[0x0][0xc20] ;  /* 0x00018400ff0877ac */ /* 0x000f220008000800 */
[----:B------:R-:W4:Y:S01]  /*1440*/  LDCU.64 UR16, c[0x0][0xc28] ;  /* 0x00018500ff1077ac */ /* 0x000f220008000a00 */
[----:B-1----:R-:W-:Y:S02]  /*1450*/  UISETP.NE.AND UP0, UPT, UR22, 0x1, UPT ;  /* 0x000000011600788c */ /* 0x002fe4000bf05270 */
[----:B---3--:R-:W-:Y:S02]  /*1460*/  UIMAD.WIDE.U32 UR4, UR9, UR23, URZ ;  /* 0x00000017090472a5 */ /* 0x008fe4000f8e00ff */
[----:B--2---:R-:W-:-:S02]  /*1470*/  UIMAD.WIDE.U32 UR6, UR14, UR20, URZ ;  /* 0x000000140e0672a5 */ /* 0x004fc4000f8e00ff */
[----:B----4-:R-:W-:Y:S02]  /*1480*/  UISETP.NE.AND UP1, UPT, UR19, 0x1, UPT ;  /* 0x000000011300788c */ /* 0x010fe4000bf25270 */
[----:B------:R-:W-:Y:S01]  /*1490*/  UIMAD.WIDE.U32 UR10, UR45, UR23, URZ ;  /* 0x000000172d0a72a5 */ /* 0x000fe2000f8e00ff */
[----:B------:R-:W-:Y:S01]  /*14a0*/  UMOV UR4, UR5 ;  /* 0x0000000500047c82 */ /* 0x000fe20008000000 */
[----:B------:R-:W-:Y:S02]  /*14b0*/  UISETP.NE.AND UP3, UPT, UR18, 0x1, UPT ;  /* 0x000000011200788c */ /* 0x000fe4000bf65270 */
[----:B------:R-:W-:-:S03]  /*14c0*/  @UP0 USHF.R.U32.HI UR9, URZ, UR8, UR4 ;  /* 0x00000008ff090299 */ /* 0x000fc60008011604 */
[----:B------:R-:W-:Y:S01]  /*14d0*/  UMOV UR6, UR11 ;  /* 0x0000000b00067c82 */ /* 0x000fe20008000000 */
[----:B------:R-:W-:Y:S01]  /*14e0*/  UMOV UR4, UR7 ;  /* 0x0000000700047c82 */ /* 0x000fe20008000000 */
[----:B------:R-:W-:Y:S02]  /*14f0*/  USHF.R.U32.HI UR10, URZ, UR8, UR6 ;  /* 0x00000008ff0a7299 */ /* 0x000fe40008011606 */
[----:B------:R-:W-:Y:S02]  /*1500*/  @UP1 USHF.R.U32.HI UR14, URZ, UR21, UR4 ;  /* 0x00000015ff0e1299 */ /* 0x000fe40008011604 */
[----:B------:R-:W-:Y:S02]  /*1510*/  UIMAD.WIDE.U32 UR4, UR9, UR16, URZ ;  /* 0x00000010090472a5 */ /* 0x000fe4000f8e00ff */
[----:B------:R-:W-:Y:S02]  /*1520*/  UIMAD.WIDE.U32 UR12, UR44, UR20, URZ ;  /* 0x000000142c0c72a5 */ /* 0x000fe4000f8e00ff */
[----:B------:R-:W-:-:S03]  /*1530*/  UIMAD.WIDE.U32 UR6, UR14, UR16, URZ ;  /* 0x000000100e0672a5 */ /* 0x000fc6000f8e00ff */
[----:B------:R-:W-:Y:S02]  /*1540*/  UMOV UR4, UR5 ;  /* 0x0000000500047c82 */ /* 0x000fe40008000000 */
[----:B------:R-:W-:Y:S01]  /*1550*/  @UP3 USHF.R.U32.HI UR9, URZ, UR17, UR4 ;  /* 0x00000011ff093299 */ /* 0x000fe20008011604 */
[----:B------:R-:W-:Y:S02]  /*1560*/  UMOV UR8, UR13 ;  /* 0x0000000d00087c82 */ /* 0x000fe40008000000 */
[----:B------:R-:W-:Y:S01]  /*1570*/  UMOV UR4, UR7 ;  /* 0x0000000700047c82 */ /* 0x000fe20008000000 */
[----:B------:R-:W-:Y:S02]  /*1580*/  USHF.R.U32.HI UR21, URZ, UR21, UR8 ;  /* 0x00000015ff157299 */ /* 0x000fe40008011608 */
[----:B------:R-:W-:Y:S02]  /*1590*/  @UP3 USHF.R.U32.HI UR14, URZ, UR17, UR4 ;  /* 0x00000011ff0e3299 */ /* 0x000fe40008011604 */
[----:B------:R-:W-:-:S02]  /*15a0*/  USEL UR8, UR45, UR10, !UP0 ;  /* 0x0000000a2d087287 */ /* 0x000fc4000c000000 */
[----:B------:R-:W-:Y:S02]  /*15b0*/  UIMAD UR4, UR9, UR18, URZ ;  /* 0x00000012090472a4 */ /* 0x000fe4000f8e02ff */
[----:B------:R-:W-:Y:S02]  /*15c0*/  USEL UR6, UR44, UR21, !UP1 ;  /* 0x000000152c067287 */ /* 0x000fe4000c800000 */
[----:B------:R-:W-:Y:S02]  /*15d0*/  UISETP.GE.AND UP0, UPT, UR8, UR4, UPT ;  /* 0x000000040800728c */ /* 0x000fe4000bf06270 */
[----:B------:R-:W-:Y:S02]  /*15e0*/  UIMAD UR7, UR14, UR18, URZ ;  /* 0x000000120e0772a4 */ /* 0x000fe4000f8e02ff */
[----:B------:R-:W-:Y:S02]  /*15f0*/  UIMAD.WIDE.U32 UR4, UR8, UR16, URZ ;  /* 0x00000010080472a5 */ /* 0x000fe4000f8e00ff */
[----:B------:R-:W-:-:S02]  /*1600*/  UISETP.GE.OR UP0, UPT, UR6, UR7, UP0 ;  /* 0x000000070600728c */ /* 0x000fc40008706670 */
[----:B------:R-:W-:Y:S02]  /*1610*/  UIMAD.WIDE.U32 UR10, UR6, UR16, URZ ;  /* 0x00000010060a72a5 */ /* 0x000fe4000f8e00ff */
[----:B------:R-:W-:Y:S01]  /*1620*/  UIADD3 UR7, UPT, UPT, -UR8, URZ, URZ ;  /* 0x000000ff08077290 */ /* 0x000fe2000fffe1ff */
[----:B------:R-:W-:Y:S01]  /*1630*/  UMOV UR4, UR5 ;  /* 0x0000000500047c82 */ /* 0x000fe20008000000 */
[----:B------:R-:W-:Y:S02]  /*1640*/  UIADD3 UR9, UPT, UPT, -UR6, URZ, URZ ;  /* 0x000000ff06097290 */ /* 0x000fe4000fffe1ff */
[----:B------:R-:W-:-:S03]  /*1650*/  USHF.R.U32.HI UR4, URZ, UR17, UR4 ;  /* 0x00000011ff047299 */ /* 0x000fc60008011604 */
[----:B------:R-:W-:Y:S01]  /*1660*/  @!UP0 UMOV UR5, UR11 ;  /* 0x0000000b00058c82 */ /* 0x000fe20008000000 */
[----:B------:R-:W-:Y:S02]  /*1670*/  UIMAD UR45, UR22, UR7, UR45 ;  /* 0x00000007162d72a4 */ /* 0x000fe4000f8e022d */
[----:B------:R-:W-:Y:S02]  /*1680*/  USEL UR4, UR8, UR4, !UP3 ;  /* 0x0000000408047287 */ /* 0x000fe4000d800000 */
[----:B------:R-:W-:Y:S02]  /*1690*/  @!UP0 USHF.R.U32.HI UR5, URZ, UR17, UR5 ;  /* 0x00000011ff058299 */ /* 0x000fe40008011605 */
[----:B------:R-:W-:Y:S02]  /*16a0*/  UIADD3 UR7, UPT, UPT, -UR4, URZ, URZ ;  /* 0x000000ff04077290 */ /* 0x000fe4000fffe1ff */
[----:B------:R-:W-:Y:S02]  /*16b0*/  @!UP0 USEL UR5, UR6, UR5, !UP3 ;  /* 0x0000000506058287 */ /* 0x000fe4000d800000 */
[----:B------:R-:W-:-:S02]  /*16c0*/  UIMAD UR7, UR18, UR7, UR8 ;  /* 0x00000007120772a4 */ /* 0x000fc4000f8e0208 */
[----:B------:R-:W-:Y:S02]  /*16d0*/  @!UP0 UIADD3 UR4, UPT, UPT, UR4, -UR5, URZ ;  /* 0x8000000504048290 */ /* 0x000fe4000fffe0ff */
[----:B------:R-:W-:Y:S02]  /*16e0*/  @!UP0 UIMAD UR7, UR7, UR14, UR5 ;  /* 0x0000000e070782a4 */ /* 0x000fe4000f8e0205 */
[----:B------:R-:W-:Y:S02]  /*16f0*/  @!UP0 UIMAD UR8, UR4, UR18, UR6 ;  /* 0x00000012040882a4 */ /* 0x000fe4000f8e0206 */
[----:B------:R-:W-:Y:S02]  /*1700*/  UIMAD UR4, UR19, UR9, UR44 ;  /* 0x00000009130472a4 */ /* 0x000fe4000f8e022c */
[----:B------:R-:W-:Y:S01]  /*1710*/  UIMAD UR45, UR8, UR22, UR45 ;  /* 0x00000016082d72a4 */ /* 0x000fe2000f8e022d */
[----:B------:R-:W-:Y:S02]  /*1720*/  @!UP0 UMOV UR6, UR7 ;  /* 0x0000000700068c82 */ /* 0x000fe40008000000 */
[----:B------:R-:W-:-:S12]  /*1730*/  UIMAD UR44, UR6, UR19, UR4 ;  /* 0x00000013062c72a4 */ /* 0x000fd8000f8e0204 */
.L_x_15:
[----:B------:R-:W1:Y:S02]  /*1740*/  LDCU UR4, c[0x0][0xc30] ;  /* 0x00018600ff0477ac */ /* 0x000e640008000800 */
[----:B-1----:R-:W-:-:S09]  /*1750*/  UISETP.NE.AND UP0, UPT, UR4, 0x1, UPT ;  /* 0x000000010400788c */ /* 0x002fd2000bf05270 */
[----:B------:R-:W-:Y:S05]  /*1760*/  BRA.U UP0, `(.L_x_16) ;  /* 0x0000000100447547 */ /* 0x000fea000b800000 */
[----:B------:R-:W1:Y:S01]  /*1770*/  LDCU.128 UR8, c[0x0][0xc10] ;  /* 0x00018200ff0877ac */ /* 0x000e620008000c00 */
[----:B------:R-:W2:Y:S01]  /*1780*/  LDCU UR12, c[0x0][0xc0c] ;  /* 0x00018180ff0c77ac */ /* 0x000ea20008000800 */
[----:B------:R-:W3:Y:S01]  /*1790*/  LDCU UR13, c[0x0][0xc20] ;  /* 0x00018400ff0d77ac */ /* 0x000ee20008000800 */
[----:B-1----:R-:W-:Y:S02]  /*17a0*/  UIMAD.WIDE.U32 UR6, UR44, UR8, URZ ;  /* 0x000000082c0672a5 */ /* 0x002fe4000f8e00ff */
[----:B------:R-:W-:Y:S02]  /*17b0*/  UIMAD.WIDE.U32 UR4, UR45, UR11, URZ ;  /* 0x0000000b2d0472a5 */ /* 0x000fe4000f8e00ff */
[----:B--2---:R-:W-:Y:S02]  /*17c0*/  UISETP.NE.AND UP1, UPT, UR12, 0x1, UPT ;  /* 0x000000010c00788c */ /* 0x004fe4000bf25270 */
[----:B------:R-:W-:Y:S01]  /*17d0*/  UISETP.NE.AND UP0, UPT, UR10, 0x1, UPT ;  /* 0x000000010a00788c */ /* 0x000fe2000bf05270 */
[----:B------:R-:W-:-:S02]  /*17e0*/  UMOV UR6, UR7 ;  /* 0x0000000700067c82 */ /* 0x000fc40008000000 */
[----:B------:R-:W-:Y:S01]  /*17f0*/  UMOV UR4, UR5 ;  /* 0x0000000500047c82 */ /* 0x000fe20008000000 */
[----:B------:R-:W-:Y:S02]  /*1800*/  USHF.R.U32.HI UR6, URZ, UR9, UR6 ;  /* 0x00000009ff067299 */ /* 0x000fe40008011606 */
[----:B---3--:R-:W-:Y:S02]  /*1810*/  USHF.R.U32.HI UR4, URZ, UR13, UR4 ;  /* 0x0000000dff047299 */ /* 0x008fe40008011604 */
[----:B------:R-:W-:Y:S02]  /*1820*/  USEL UR5, UR44, UR6, !UP1 ;  /* 0x000000062c057287 */ /* 0x000fe4000c800000 */
[----:B------:R-:W-:-:S04]  /*1830*/  USEL UR4, UR45, UR4, !UP0 ;  /* 0x000000042d047287 */ /* 0x000fc8000c000000 */
[----:B------:R-:W-:Y:S02]  /*1840*/  UIADD3 UR6, UPT, UPT, UR5, -UR4, URZ ;  /* 0x8000000405067290 */ /* 0x000fe4000fffe0ff */
[----:B------:R-:W-:Y:S02]  /*1850*/  UIADD3 UR4, UPT, UPT, -UR5, UR4, URZ ;  /* 0x0000000405047290 */ /* 0x000fe4000fffe1ff */
[----:B------:R-:W-:Y:S02]  /*1860*/  UIMAD UR45, UR6, UR10, UR45 ;  /* 0x0000000a062d72a4 */ /* 0x000fe4000f8e022d */
[----:B------:R-:W-:-:S12]  /*1870*/  UIMAD UR44, UR4, UR12, UR44 ;  /* 0x0000000c042c72a4 */ /* 0x000fd8000f8e022c */
.L_x_16:
[----:B------:R-:W-:Y:S01]  /*1880*/  BAR.SYNC.DEFER_BLOCKING 0x0 ;  /* 0x0000000000007b1d */ /* 0x000fe20000010000 */
[----:B------:R-:W-:Y:S01]  /*1890*/  UISETP.NE.AND UP0, UPT, UR15, 0x2, UPT ;  /* 0x000000020f00788c */ /* 0x000fe2000bf05270 */
[----:B------:R-:W-:Y:S02]  /*18a0*/  ISETP.NE.OR P2, PT, R0, 0x2, !P2 ;  /* 0x000000020000780c */ /* 0x000fe40005745670 */
[----:B------:R-:W-:Y:S02]  /*18b0*/  LOP3.LUT R0, R70, 0x1f, RZ, 0xc0, !PT ;  /* 0x0000001f46007812 */ /* 0x000fe400078ec0ff */
[----:B------:R-:W1:Y:S04]  /*18c0*/  LDCU UR39, c[0x0][0xc24] ;  /* 0x00018480ff2777ac */ /* 0x000e680008000800 */
[----:B------:R-:W-:Y:S05]  /*18d0*/  BRA.U UP0, `(.L_x_17) ;  /* 0x0000003900007547 */ /* 0x000fea000b800000 */
[----:B------:R-:W2:Y:S01]  /*18e0*/  LDCU UR5, c[0x0][0x388] ;  /* 0x00007100ff0577ac */ /* 0x000ea20008000800 */
[----:B------:R-:W-:Y:S01]  /*18f0*/  PLOP3.LUT P1, PT, PT, PT, UP2, 0x80, 0x8 ;  /* 0x000000000008781c */ /* 0x000fe20003f2f028 */
[----:B------:R-:W-:Y:S01]  /*1900*/  IMAD.MOV.U32 R2, RZ, RZ, RZ ;  /* 0x000000ffff027224 */ /* 0x000fe200078e00ff */
[----:B------:R-:W-:Y:S01]  /*1910*/  ISETP.EQ.OR P3, PT, R0, RZ, P2 ;  /* 0x000000ff0000720c */ /* 0x000fe20001762670 */
[----:B------:R-:W3:Y:S01]  /*1920*/  LDCU UR8, c[0x0][0x38c] ;  /* 0x00007180ff0877ac */ /* 0x000ee20008000800 */
[----:B------:R-:W-:Y:S01]  /*1930*/  PLOP3.LUT P1, PT, P1, PT, PT, 0x8, 0x80 ;  /* 0x000000000080781c */ /* 0x000fe20000f2e170 */
[----:B------:R-:W4:Y:S01]  /*1940*/  LDCU.64 UR6, c[0x0][0x390] ;  /* 0x00007200ff0677ac */ /* 0x000f220008000a00 */
[----:B------:R-:W1:Y:S01]  /*1950*/  LDCU UR52, c[0x0][0x370] ;  /* 0x00006e00ff3477ac */ /* 0x000e620008000800 */
[----:B------:R-:W1:Y:S01]  /*1960*/  LDCU.64 UR42, c[0x0][0x348] ;  /* 0x00006900ff2a77ac */ /* 0x000e620008000a00 */
[----:B--2---:R-:W-:Y:S01]  /*1970*/  UIADD3 UR5, UPT, UPT, UR5, 0x1f, URZ ;  /* 0x0000001f05057890 */ /* 0x004fe2000fffe0ff */
[----:B------:R-:W2:Y:S03]  /*1980*/  LDCU UR51, c[0x0][0x374] ;  /* 0x00006e80ff3377ac */ /* 0x000ea60008000800 */
[----:B------:R-:W-:Y:S01]  /*1990*/  USHF.R.S32.HI UR4, URZ, 0x1f, UR5 ;  /* 0x0000001fff047899 */ /* 0x000fe20008011405 */
[----:B------:R-:W-:Y:S01]  /*19a0*/  UMOV UR26, 0x1 ;  /* 0x00000001001a7882 */ /* 0x000fe20000000000 */
[----:B------:R-:W-:-:S02]  /*19b0*/  UMOV UR30, URZ ;  /* 0x000000ff001e7c82 */ /* 0x000fc40008000000 */
[----:B------:R-:W-:Y:S01]  /*19c0*/  ULEA.HI UR4, UR4, UR5, URZ, 0x5 ;  /* 0x0000000504047291 */ /* 0x000fe2000f8f28ff */
[----:B------:R-:W-:Y:S01]  /*19d0*/  UMOV UR31, URZ ;  /* 0x000000ff001f7c82 */ /* 0x000fe20008000000 */
[----:B------:R-:W-:Y:S02]  /*19e0*/  UMOV UR38, URZ ;  /* 0x000000ff00267c82 */ /* 0x000fe40008000000 */
[----:B------:R-:W-:-:S04]  /*19f0*/  USHF.R.S32.HI UR4, URZ, 0x5, UR4 ;  /* 0x00000005ff047899 */ /* 0x000fc80008011404 */
[----:B---3--:R-:W-:-:S04]  /*1a00*/  UIMAD UR4, UR4, UR8, URZ ;  /* 0x00000008040472a4 */ /* 0x008fc8000f8e02ff */
[----:B----4-:R-:W-:-:S04]  /*1a10*/  UIMAD UR4, UR4, UR6, URZ ;  /* 0x00000006040472a4 */ /* 0x010fc8000f8e02ff */
[----:B------:R-:W-:-:S04]  /*1a20*/  UIMAD UR53, UR4, UR7, URZ ;  /* 0x00000007043572a4 */ /* 0x000fc8000f8e02ff */
[----:B------:R-:W-:Y:S02]  /*1a30*/  UISETP.NE.AND UP1, UPT, UR53, URZ, UPT ;  /* 0x000000ff3500728c */ /* 0x000fe4000bf25270 */
[----:B------:R-:W-:-:S04]  /*1a40*/  UISETP.LT.U32.AND UP0, UPT, UR53, 0x36, UPT ;  /* 0x000000363500788c */ /* 0x000fc8000bf01070 */
[----:B------:R-:W-:-:S04]  /*1a50*/  USEL UR4, UR53, 0x36, UP0 ;  /* 0x0000003635047887 */ /* 0x000fc80008000000 */
[----:B------:R-:W-:Y:S02]  /*1a60*/  UIADD3 UR5, UPT, UPT, UR4, -0x1, URZ ;  /* 0xffffffff04057890 */ /* 0x000fe4000fffe0ff */
[----:B------:R-:W-:Y:S02]  /*1a70*/  @!UP1 UIADD3 UR5, UPT, UPT, UR4, URZ, URZ ;  /* 0x000000ff04059290 */ /* 0x000fe4000fffe0ff */
[----:B------:R-:W-:Y:S02]  /*1a80*/  UIADD3 UR50, UPT, UPT, UR53, -UR4, URZ ;  /* 0x8000000435327290 */ /* 0x000fe4000fffe0ff */
[----:B-12---:R-:W-:-:S12]  /*1a90*/  UIADD3 UR54, UPT, UPT, UR5, 0x1, URZ ;  /* 0x0000000105367890 */ /* 0x006fd8000fffe0ff */
.L_x_33:
[----:B------:R-:W1:Y:S01]  /*1aa0*/  S2UR UR36, SR_CgaCtaId ;  /* 0x00000000002479c3 */ /* 0x000e620000008800 */
[----:B------:R-:W-:Y:S01]  /*1ab0*/  UMOV UR4, 0x400 ;  /* 0x0000040000047882 */ /* 0x000fe20000000000 */
[----:B------:R-:W-:Y:S01]  /*1ac0*/  MOV R0, UR26 ;  /* 0x0000001a00007c02 */ /* 0x000fe20008000f00 */
[----:B------:R-:W-:Y:S02]  /*1ad0*/  UISETP.NE.AND UP0, UPT, UR53, URZ, UPT ;  /* 0x000000ff3500728c */ /* 0x000fe4000bf05270 */
[----:B------:R-:W-:Y:S01]  /*1ae0*/  USHF.L.U32 UR44, UR44, 0x6, URZ ;  /* 0x000000062c2c7899 */ /* 0x000fe200080006ff */
[----:B------:R-:W-:Y:S01]  /*1af0*/  SHF.L.U32 R0, R0, 0x1f, RZ ;  /* 0x0000001f00007819 */ /* 0x000fe200000006ff */
[----:B------:R-:W-:Y:S01]  /*1b00*/  USHF.L.U32 UR18, UR45, 0x6, URZ ;  /* 0x000000062d127899 */ /* 0x000fe200080006ff */
[----:B------:R-:W-:Y:S01]  /*1b10*/  UMOV UR27, URZ ;  /* 0x000000ff001b7c82 */ /* 0x000fe20008000000 */
[----:B------:R-:W-:Y:S01]  /*1b20*/  UMOV UR22, URZ ;  /* 0x000000ff00167c82 */ /* 0x000fe20008000000 */
[----:B------:R-:W-:Y:S01]  /*1b30*/  UMOV UR21, URZ ;  /* 0x000000ff00157c82 */ /* 0x000fe20008000000 */
[----:B------:R-:W-:Y:S01]  /*1b40*/  UMOV UR20, URZ ;  /* 0x000000ff00147c82 */ /* 0x000fe20008000000 */
[----:B-1----:R-:W-:-:S04]  /*1b50*/  ULEA UR36, UR36, UR4, 0x18 ;  /* 0x0000000424247291 */ /* 0x002fc8000f8ec0ff */
[----:B------:R-:W-:-:S09]  /*1b60*/  ULEA UR4, UR30, UR36, 0x3 ;  /* 0x000000241e047291 */ /* 0x000fd2000f8e18ff */
[----:B------:R1:W2:Y:S01]  /*1b70*/  SYNCS.PHASECHK.TRANS64.TRYWAIT P0, [UR4+0x1b0], R0 ;  /* 0x0001b000ff0075a7 */ /* 0x0002a20008001104 */
[----:B------:R-:W-:Y:S05]  /*1b80*/  BRA.U !UP0, `(.L_x_18) ;  /* 0x0000000508947547 */ /* 0x000fea000b800000 */
[----:B------:R-:W3:Y:S01]  /*1b90*/  LDCU.128 UR12, c[0x0][0x480] ;  /* 0x00009000ff0c77ac */ /* 0x000ee20008000c00 */
[----:B------:R-:W4:Y:S01]  /*1ba0*/  LDCU.128 UR8, c[0x0][0x490] ;  /* 0x00009200ff0877ac */ /* 0x000f220008000c00 */
[----:B------:R-:W1:Y:S01]  /*1bb0*/  LDCU.64 UR20, c[0x0][0x4c0] ;  /* 0x00009800ff1477ac */ /* 0x000e620008000a00 */
[----:B------:R-:W1:Y:S01]  /*1bc0*/  LDCU.64 UR16, c[0x0][0x4f0] ;  /* 0x00009e00ff1077ac */ /* 0x000e620008000a00 */
[----:B------:R-:W1:Y:S01]  /*1bd0*/  LDCU UR19, c[0x0][0x4c8] ;  /* 0x00009900ff1377ac */ /* 0x000e620008000800 */
[----:B---3--:R-:W-:Y:S02]  /*1be0*/  UIMAD.WIDE.U32 UR4, UR44, UR13, URZ ;  /* 0x0000000d2c0472a5 */ /* 0x008fe4000f8e00ff */
[----:B------:R-:W-:Y:S02]  /*1bf0*/  UISETP.NE.AND UP0, UPT, UR12, 0x1, UPT ;  /* 0x000000010c00788c */ /* 0x000fe4000bf05270 */
[----:B------:R-:W-:Y:S01]  /*1c00*/  USHF.R.U32.HI UR5, URZ, UR14, UR5 ;  /* 0x0000000eff057299 */ /* 0x000fe20008011605 */
[----:B------:R-:W3:Y:S03]  /*1c10*/  LDCU UR45, c[0x0][0x38c] ;  /* 0x00007180ff2d77ac */ /* 0x000ee60008000800 */
[----:B------:R-:W-:-:S02]  /*1c20*/  USEL UR5, UR44, UR5, !UP0 ;  /* 0x000000052c057287 */ /* 0x000fc4000c000000 */
[----:B------:R-:W-:Y:S02]  /*1c30*/  UISETP.NE.AND UP0, UPT, UR15, 0x1, UPT ;  /* 0x000000010f00788c */ /* 0x000fe4000bf05270 */
[----:B----4-:R-:W-:Y:S01]  /*1c40*/  UIMAD.WIDE.U32 UR6, UR5, UR8, URZ ;  /* 0x00000008050672a5 */ /* 0x010fe2000f8e00ff */
[----:B------:R-:W4:Y:S01]  /*1c50*/  LDCU UR8, c[0x0][0x4a0] ;  /* 0x00009400ff0877ac */ /* 0x000f220008000800 */
[----:B------:R-:W1:Y:S05]  /*1c60*/  LDCU UR23, c[0x0][0x4cc] ;  /* 0x00009980ff1777ac */ /* 0x000e6a0008000800 */
[----:B------:R-:W-:Y:S01]  /*1c70*/  UMOV UR4, UR7 ;  /* 0x0000000700047c82 */ /* 0x000fe20008000000 */
[----:B------:R-:W1:Y:S01]  /*1c80*/  LDCU.64 UR40, c[0x0][0x390] ;  /* 0x00007200ff2877ac */ /* 0x000e620008000a00 */
[----:B------:R-:W-:Y:S01]  /*1c90*/  USHF.R.U32.HI UR4, URZ, UR9, UR4 ;  /* 0x00000009ff047299 */ /* 0x000fe20008011604 */
[----:B------:R-:W1:Y:S03]  /*1ca0*/  LDCU UR9, c[0x0][0x4ec] ;  /* 0x00009d80ff0977ac */ /* 0x000e660008000800 */
[----:B------:R-:W-:-:S02]  /*1cb0*/  USEL UR4, UR5, UR4, !UP0 ;  /* 0x0000000405047287 */ /* 0x000fc4000c000000 */
[----:B------:R-:W-:Y:S02]  /*1cc0*/  UISETP.NE.AND UP0, UPT, UR10, 0x1, UPT ;  /* 0x000000010a00788c */ /* 0x000fe4000bf05270 */
[----:B------:R-:W-:Y:S01]  /*1cd0*/  UIMAD.WIDE.U32 UR6, UR4, UR11, URZ ;  /* 0x0000000b040672a5 */ /* 0x000fe2000f8e00ff */
[----:B------:R-:W1:Y:S01]  /*1ce0*/  LDCU.64 UR24, c[0x0][0x4d0] ;  /* 0x00009a00ff1877ac */ /* 0x000e620008000a00 */
[----:B------:R-:W-:-:S05]  /*1cf0*/  UIADD3 UR38, UPT, UPT, UR54, UR31, URZ ;  /* 0x0000001f36267290 */ /* 0x000fca000fffe0ff */
[----:B------:R-:W-:Y:S01]  /*1d00*/  UMOV UR6, UR7 ;  /* 0x0000000700067c82 */ /* 0x000fe20008000000 */
[----:B------:R-:W-:Y:S02]  /*1d10*/  UIADD3 UR7, UPT, UPT, -UR4, URZ, URZ ;  /* 0x000000ff04077290 */ /* 0x000fe4000fffe1ff */
[----:B----4-:R-:W-:Y:S02]  /*1d20*/  USHF.R.U32.HI UR6, URZ, UR8, UR6 ;  /* 0x00000008ff067299 */ /* 0x010fe40008011606 */
[----:B------:R-:W-:Y:S02]  /*1d30*/  UIADD3 UR8, UPT, UPT, -UR5, URZ, URZ ;  /* 0x000000ff05087290 */ /* 0x000fe4000fffe1ff */
[----:B------:R-:W-:Y:S02]  /*1d40*/  USEL UR14, UR4, UR6, !UP0 ;  /* 0x00000006040e7287 */ /* 0x000fe4000c000000 */
[----:B------:R-:W-:Y:S02]  /*1d50*/  UIMAD UR7, UR15, UR7, UR5 ;  /* 0x000000070f0772a4 */ /* 0x000fe4000f8e0205 */
[----:B------:R-:W-:-:S02]  /*1d60*/  UIADD3 UR6, UPT, UPT, -UR14, URZ, URZ ;  /* 0x000000ff0e067290 */ /* 0x000fc4000fffe1ff */
[----:B------:R-:W-:Y:S02]  /*1d70*/  UIMAD UR8, UR12, UR8, UR44 ;  /* 0x000000080c0872a4 */ /* 0x000fe4000f8e022c */
[----:B------:R-:W-:Y:S02]  /*1d80*/  UIMAD UR13, UR10, UR6, UR4 ;  /* 0x000000060a0d72a4 */ /* 0x000fe4000f8e0204 */
[----:B-1----:R-:W-:Y:S02]  /*1d90*/  UIMAD UR11, UR8, UR20, UR9 ;  /* 0x00000014080b72a4 */ /* 0x002fe4000f8e0209 */
[----:B------:R-:W-:Y:S01]  /*1da0*/  UIMAD UR12, UR7, UR21, UR16 ;  /* 0x00000015070c72a4 */ /* 0x000fe2000f8e0210 */
[----:B------:R-:W1:Y:S02]  /*1db0*/  LDCU.64 UR4, c[0x0][0x4f8] ;  /* 0x00009f00ff0477ac */ /* 0x000e640008000a00 */
[----:B------:R-:W4:Y:S01]  /*1dc0*/  LDCU UR6, c[0x0][0x500] ;  /* 0x0000a000ff0677ac */ /* 0x000f220008000800 */
[----:B------:R-:W-:Y:S01]  /*1dd0*/  UIMAD UR13, UR13, UR19, UR17 ;  /* 0x000000130d0d72a4 */ /* 0x000fe2000f8e0211 */
[----:B------:R-:W-:Y:S01]  /*1de0*/  UMOV UR27, URZ ;  /* 0x000000ff001b7c82 */ /* 0x000fe20008000000 */
[----:B------:R-:W-:Y:S01]  /*1df0*/  UMOV UR7, UR30 ;  /* 0x0000001e00077c82 */ /* 0x000fe20008000000 */
[----:B------:R-:W-:Y:S01]  /*1e00*/  UMOV UR20, URZ ;  /* 0x000000ff00147c82 */ /* 0x000fe20008000000 */
[----:B------:R-:W-:Y:S01]  /*1e10*/  UMOV UR21, URZ ;  /* 0x000000ff00157c82 */ /* 0x000fe20008000000 */
[----:B---3--:R-:W-:-:S07]  /*1e20*/  UMOV UR22, URZ ;  /* 0x000000ff00167c82 */ /* 0x008fce0008000000 */
.L_x_23:
[----:B------:R-:W-:Y:S01]  /*1e30*/  @!P2 MOV R3, 0x1000 ;  /* 0x000010000003a802 */ /* 0x000fe20000000f00 */
[----:B------:R-:W-:Y:S01]  /*1e40*/  ULEA UR9, UR7, UR36, 0x3 ;  /* 0x0000002407097291 */ /* 0x000fe2000f8e18ff */
[----:B--2---:R-:W-:Y:S11]  /*1e50*/  @P0 BRA `(.L_x_19) ;  /* 0x0000000000100947 */ /* 0x004ff60003800000 */
[----:B------:R-:W-:Y:S04]  /*1e60*/  MOV R4, UR26 ;  /* 0x0000001a00047c02 */ /* 0x000fe80008000f00 */
[----:B------:R-:W-:Y:S04]  /*1e70*/  SHF.L.U32 R4, R4, 0x1f, RZ ;  /* 0x0000001f04047819 */ /* 0x000fe800000006ff */
[----:B------:R-:W2:Y:S02]  /*1e80*/  SYNCS.PHASECHK.TRANS64.TRYWAIT P0, [UR9+0x1b0], R4 ;  /* 0x0001b004ff0075a7 */ /* 0x000ea40008001109 */
[----:B--2---:R-:W-:Y:S05]  /*1e90*/  @!P0 BRA `(.L_x_20) ;  /* 0x0000006c00c08947 */ /* 0x004fea0003800000 */
.L_x_19:
[----:B------:R3:W-:Y:S01]  /*1ea0*/  @!P2 SYNCS.ARRIVE.TRANS64 RZ, [UR9], R3 ;  /* 0x00000003ffffa9a7 */ /* 0x0007e20008000009 */
[----:B------:R-:W-:Y:S04]  /*1eb0*/  BSSY.RECONVERGENT B0, `(.L_x_21) ;  /* 0x0000003000007945 */ /* 0x000fe80003800200 */
[----:B------:R-:W-:Y:S05]  /*1ec0*/  @P3 BRA `(.L_x_22) ;  /* 0x0000000000043947 */ /* 0x000fea0003800000 */
[----:B-1--4-:R-:W-:Y:S05]  /*1ed0*/  BPT.TRAP 0x1 ;  /* 0x000000040000795c */ /* 0x012fea0000300000 */
.L_x_22:
[----:B-1--4-:R-:W-:Y:S05]  /*1ee0*/  BSYNC.RECONVERGENT B0 ;  /* 0x0000000000007941 */ /* 0x012fea0003800200 */
.L_x_21:
[----:B------:R-:W-:Y:S02]  /*1ef0*/  UIADD3 UR8, UPT, UPT, UR7, 0x1, URZ ;  /* 0x0000000107087890 */ /* 0x000fe4000fffe0ff */
[----:B------:R-:W-:Y:S02]  /*1f00*/  UIMAD UR15, UR20, UR23, UR4 ;  /* 0x00000017140f72a4 */ /* 0x000fe4000f8e0204 */
[----:B------:R-:W-:Y:S02]  /*1f10*/  UISETP.NE.AND UP0, UPT, UR8, 0x36, UPT ;  /* 0x000000360800788c */ /* 0x000fe4000bf05270 */
[----:B------:R-:W-:Y:S02]  /*1f20*/  ULEA UR16, UR7, UR36, 0xb ;  /* 0x0000002407107291 */ /* 0x000fe4000f8e58ff */
[----:B------:R-:W-:Y:S02]  /*1f30*/  USEL UR10, URZ, 0x1, UP0 ;  /* 0x00000001ff0a7887 */ /* 0x000fe40008000000 */
[----:B------:R-:W-:Y:S02]  /*1f40*/  USEL UR30, UR8, URZ, UP0 ;  /* 0x000000ff081e7287 */ /* 0x000fe40008000000 */
[----:B------:R-:W-:Y:S02]  /*1f50*/  ULOP3.LUT UR26, UR26, UR10, URZ, 0x3c, !UPT ;  /* 0x0000000a1a1a7292 */ /* 0x000fe4000f8e3cff */
[----:B------:R-:W-:Y:S02]  /*1f60*/  ULEA UR8, UR30, UR36, 0x3 ;  /* 0x000000241e087291 */ /* 0x000fe4000f8e18ff */
[----:B------:R-:W-:Y:S02]  /*1f70*/  UIADD3 UR34, UP0, UPT, UR42, 0x80, URZ ;  /* 0x000000802a227890 */ /* 0x000fe4000ff1e0ff */
[----:B------:R-:W-:Y:S01]  /*1f80*/  USHF.L.U32 UR10, UR27, 0x5, URZ ;  /* 0x000000051b0a7899 */ /* 0x000fe200080006ff */
[----:B--2---:R-:W-:Y:S01]  /*1f90*/  MOV R0, UR26 ;  /* 0x0000001a00007c02 */ /* 0x004fe20008000f00 */
[----:B------:R-:W-:Y:S02]  /*1fa0*/  UIADD3.X UR35, UPT, UPT, URZ, UR43, URZ, UP0, !UPT ;  /* 0x0000002bff237290 */ /* 0x000fe400087fe4ff */
[----:B------:R-:W-:Y:S01]  /*1fb0*/  UIADD3 UR32, UP3, UPT, UR42, 0x200, URZ ;  /* 0x000002002a207890 */ /* 0x000fe2000ff7e0ff */
[----:B------:R-:W-:Y:S01]  /*1fc0*/  SHF.L.U32 R0, R0, 0x1f, RZ ;  /* 0x0000001f00007819 */ /* 0x000fe200000006ff */
[----:B------:R-:W-:Y:S02]  /*1fd0*/  UIADD3 UR37, UPT, UPT, UR20, 0x1, URZ ;  /* 0x0000000114257890 */ /* 0x000fe4000fffe0ff */
[----:B------:R-:W-:Y:S01]  /*1fe0*/  UIADD3.X UR33, UPT, UPT, URZ, UR43, URZ, UP3, !UPT ;  /* 0x0000002bff217290 */ /* 0x000fe20009ffe4ff */
[----:B------:R1:W2:Y:S01]  /*1ff0*/  SYNCS.PHASECHK.TRANS64.TRYWAIT P0, [UR8+0x1b0], R0 ;  /* 0x0001b000ff0075a7 */ /* 0x0002a20008001108 */
[----:B------:R-:W-:Y:S02]  /*2000*/  UIMAD UR8, UR21, UR24, UR5 ;  /* 0x00000018150872a4 */ /* 0x000fe4000f8e0205 */
[----:B------:R-:W-:Y:S02]  /*2010*/  UIMAD UR7, UR22, UR25, UR6 ;  /* 0x00000019160772a4 */ /* 0x000fe4000f8e0206 */
[----:B------:R-:W-:Y:S02]  /*2020*/  ULEA UR15, UR8, UR15, 0x5 ;  /* 0x0000000f080f7291 */ /* 0x000fe4000f8e28ff */
[----:B------:R-:W-:Y:S02]  /*2030*/  UIADD3 UR8, UPT, UPT, UR16, 0x2600, URZ ;  /* 0x0000260010087890 */ /* 0x000fe4000fffe0ff */
[----:B------:R-:W-:Y:S02]  /*2040*/  ULEA UR7, UR7, UR15, 0xa ;  /* 0x0000000f07077291 */ /* 0x000fe4000f8e50ff */
[----:B------:R-:W-:Y:S02]  /*2050*/  UIADD3 UR16, UPT, UPT, UR16, 0x1d600, URZ ;  /* 0x0001d60010107890 */ /* 0x000fe4000fffe0ff */
[----:B------:R-:W-:Y:S02]  /*2060*/  UPRMT UR7, UR7, 0x5410, URZ ;  /* 0x0000541007077896 */ /* 0x000fe400080000ff */
[----:B------:R-:W-:Y:S02]  /*2070*/  UISETP.NE.AND UP2, UPT, UR37, UR45, UPT ;  /* 0x0000002d2500728c */ /* 0x000fe4000bf45270 */
[----:B------:R-:W-:Y:S02]  /*2080*/  UIADD3 UR29, UPT, UPT, UR21, 0x1, URZ ;  /* 0x00000001151d7890 */ /* 0x000fe4000fffe0ff */
[----:B------:R-:W-:Y:S02]  /*2090*/  UIADD3 UR28, UPT, UPT, UR22, 0x1, URZ ;  /* 0x00000001161c7890 */ /* 0x000fe4000fffe0ff */
[----:B------:R-:W-:Y:S01]  /*20a0*/  UIADD3 UR31, UPT, UPT, UR31, 0x1, URZ ;  /* 0x000000011f1f7890 */ /* 0x000fe2000fffe0ff */
[----:B------:R4:W-:Y:S01]  /*20b0*/  UTMALDG.5D.IM2COL [UR8], [UR34], UR7 ;  /* 0x00000008220073b4 */ /* 0x0009e20008060007 */
[----:B------:R-:W-:Y:S01]  /*20c0*/  UMOV UR46, 0x0 ;  /* 0x00000000002e7882 */ /* 0x000fe20000000000 */
[----:B------:R-:W-:Y:S01]  /*20d0*/  UMOV UR47, 0x10000000 ;  /* 0x10000000002f7882 */ /* 0x000fe20000000000 */
[----:B------:R-:W-:Y:S01]  /*20e0*/  UMOV UR17, UR9 ;  /* 0x0000000900117c82 */ /* 0x000fe20008000000 */
[----:B------:R-:W-:Y:S01]  /*20f0*/  @UP2 UIADD3 UR29, UPT, UPT, UR21, URZ, URZ ;  /* 0x000000ff151d2290 */ /* 0x000fe2000fffe0ff */
[----:B------:R-:W-:Y:S03]  /*2100*/  UMOV UR19, UR10 ;  /* 0x0000000a00137c82 */ /* 0x000fe60008000000 */
[----:B------:R-:W-:Y:S01]  /*2110*/  UISETP.NE.AND UP1, UPT, UR29, UR40, UPT ;  /* 0x000000281d00728c */ /* 0x000fe2000bf25270 */
[----:B------:R3:W-:Y:S10]  /*2120*/  UTMALDG.5D [UR16], [UR32], desc[UR46] ;  /* 0x00002e10200075b4 */ /* 0x0007f40008021000 */
[----:B------:R-:W-:Y:S04]  /*2130*/  @UP1 UIADD3 UR28, UPT, UPT, UR22, URZ, URZ ;  /* 0x000000ff161c1290 */ /* 0x000fe8000fffe0ff */
[----:B------:R-:W-:Y:S02]  /*2140*/  UISETP.NE.AND UP0, UPT, UR28, UR41, UPT ;  /* 0x000000291c00728c */ /* 0x000fe4000bf05270 */
[----:B----4-:R-:W-:Y:S09]  /*2150*/  UIADD3 UR8, UPT, UPT, UR27, 0x1, URZ ;  /* 0x000000011b087890 */ /* 0x010ff2000fffe0ff */
[----:B------:R-:W-:Y:S01]  /*2160*/  @UP0 UIADD3 UR8, UPT, UPT, UR27, URZ, URZ ;  /* 0x000000ff1b080290 */ /* 0x000fe2000fffe0ff */
[----:B------:R-:W-:Y:S06]  /*2170*/  UMOV UR7, UR30 ;  /* 0x0000001e00077c82 */ /* 0x000fec0008000000 */
[----:B------:R-:W-:Y:S01]  /*2180*/  UMOV UR27, UR8 ;  /* 0x00000008001b7c82 */ /* 0x000fe20008000000 */
[----:B---3--:R-:W-:Y:S02]  /*2190*/  USEL UR22, UR28, URZ, UP0 ;  /* 0x000000ff1c167287 */ /* 0x008fe40008000000 */
[----:B------:R-:W-:Y:S02]  /*21a0*/  UISETP.NE.AND UP0, UPT, UR31, UR38, UPT ;  /* 0x000000261f00728c */ /* 0x000fe4000bf05270 */
[----:B------:R-:W-:Y:S02]  /*21b0*/  USEL UR20, UR37, URZ, UP2 ;  /* 0x000000ff25147287 */ /* 0x000fe40009000000 */
[----:B------:R-:W-:Y:S05]  /*21c0*/  USEL UR21, UR29, URZ, UP1 ;  /* 0x000000ff1d157287 */ /* 0x000fea0008800000 */
[----:B-1----:R-:W-:Y:S07]  /*21d0*/  BRA.U UP0, `(.L_x_23) ;  /* 0xfffffffd00147547 */ /* 0x002fee000b83ffff */
.L_x_18:
[----:B------:R-:W-:Y:S01]  /*21e0*/  ULEA UR4, UR30, UR36, 0x3 ;  /* 0x000000241e047291 */ /* 0x000fe2000f8e18ff */
[----:B-1----:R-:W-:Y:S01]  /*21f0*/  MOV R0, UR26 ;  /* 0x0000001a00007c02 */ /* 0x002fe20008000f00 */
[----:B------:R-:W-:Y:S01]  /*2200*/  @!P1 SYNCS.ARRIVE.TRANS64.A1T0 RZ, [UR36+0x378], RZ ;  /* 0x000378ffffff99a7 */ /* 0x000fe20008100024 */
[----:B------:R-:W-:Y:S02]  /*2210*/  UISETP.GE.AND UP0, UPT, UR50, 0x1, UPT ;  /* 0x000000013200788c */ /* 0x000fe4000bf06270 */
[----:B------:R-:W-:-:S04]  /*2220*/  SHF.L.U32 R0, R0, 0x1f, RZ ;  /* 0x0000001f00007819 */ /* 0x000fc800000006ff */
[----:B--2---:R1:W2:Y:S03]  /*2230*/  SYNCS.PHASECHK.TRANS64.TRYWAIT P0, [UR4+0x1b0], R0 ;  /* 0x0001b000ff0075a7 */ /* 0x0042a60008001104 */
[----:B------:R-:W-:Y:S05]  /*2240*/  BRA.U !UP0, `(.L_x_24) ;  /* 0x00000005088c7547 */ /* 0x000fea000b800000 */
[----:B------:R-:W3:Y:S01]  /*2250*/  LDCU.128 UR8, c[0x0][0x480] ;  /* 0x00009000ff0877ac */ /* 0x000ee20008000c00 */
[----:B------:R-:W4:Y:S01]  /*2260*/  LDCU.128 UR32, c[0x0][0x490] ;  /* 0x00009200ff2077ac */ /* 0x000f220008000c00 */
[----:B------:R-:W1:Y:S01]  /*2270*/  LDCU.64 UR28, c[0x0][0x4c0] ;  /* 0x00009800ff1c77ac */ /* 0x000e620008000a00 */
[----:B------:R-:W1:Y:S01]  /*2280*/  LDCU UR13, c[0x0][0x4c8] ;  /* 0x00009900ff0d77ac */ /* 0x000e620008000800 */
[----:B------:R-:W1:Y:S01]  /*2290*/  LDCU.64 UR16, c[0x0][0x4f0] ;  /* 0x00009e00ff1077ac */ /* 0x000e620008000a00 */
[----:B---3--:R-:W-:Y:S02]  /*22a0*/  UIMAD.WIDE.U32 UR4, UR44, UR9, URZ ;  /* 0x000000092c0472a5 */ /* 0x008fe4000f8e00ff */
[----:B------:R-:W-:Y:S02]  /*22b0*/  UISETP.NE.AND UP0, UPT, UR8, 0x1, UPT ;  /* 0x000000010800788c */ /* 0x000fe4000bf05270 */
[----:B------:R-:W-:Y:S01]  /*22c0*/  USHF.R.U32.HI UR5, URZ, UR10, UR5 ;  /* 0x0000000aff057299 */ /* 0x000fe20008011605 */
[----:B------:R-:W3:Y:S03]  /*22d0*/  LDCU UR9, c[0x0][0x4a0] ;  /* 0x00009400ff0977ac */ /* 0x000ee60008000800 */
[----:B------:R-:W-:-:S02]  /*22e0*/  USEL UR5, UR44, UR5, !UP0 ;  /* 0x000000052c057287 */ /* 0x000fc4000c000000 */
[----:B------:R-:W-:Y:S02]  /*22f0*/  UISETP.NE.AND UP0, UPT, UR11, 0x1, UPT ;  /* 0x000000010b00788c */ /* 0x000fe4000bf05270 */
[----:B----4-:R-:W-:Y:S01]  /*2300*/  UIMAD.WIDE.U32 UR6, UR5, UR32, URZ ;  /* 0x00000020050672a5 */ /* 0x010fe2000f8e00ff */
[----:B------:R-:W1:Y:S01]  /*2310*/  LDCU UR10, c[0x0][0x4ec] ;  /* 0x00009d80ff0a77ac */ /* 0x000e620008000800 */
[----:B------:R-:W4:Y:S05]  /*2320*/  LDCU UR46, c[0x0][0x38c] ;  /* 0x00007180ff2e77ac */ /* 0x000f2a0008000800 */
[----:B------:R-:W-:Y:S01]  /*2330*/  UMOV UR4, UR7 ;  /* 0x0000000700047c82 */ /* 0x000fe20008000000 */
[----:B------:R-:W1:Y:S01]  /*2340*/  LDCU UR23, c[0x0][0x4cc] ;  /* 0x00009980ff1777ac */ /* 0x000e620008000800 */
[----:B------:R-:W-:Y:S01]  /*2350*/  USHF.R.U32.HI UR4, URZ, UR33, UR4 ;  /* 0x00000021ff047299 */ /* 0x000fe20008011604 */
[----:B------:R-:W1:Y:S03]  /*2360*/  LDCU.64 UR40, c[0x0][0x390] ;  /* 0x00007200ff2877ac */ /* 0x000e660008000a00 */
[----:B------:R-:W-:-:S02]  /*2370*/  USEL UR4, UR5, UR4, !UP0 ;  /* 0x0000000405047287 */ /* 0x000fc4000c000000 */
[----:B------:R-:W-:Y:S02]  /*2380*/  UISETP.NE.AND UP0, UPT, UR34, 0x1, UPT ;  /* 0x000000012200788c */ /* 0x000fe4000bf05270 */
[----:B------:R-:W-:Y:S01]  /*2390*/  UIMAD.WIDE.U32 UR6, UR4, UR35, URZ ;  /* 0x00000023040672a5 */ /* 0x000fe2000f8e00ff */
[----:B------:R-:W1:Y:S01]  /*23a0*/  LDCU.64 UR24, c[0x0][0x4d0] ;  /* 0x00009a00ff1877ac */ /* 0x000e620008000a00 */
[----:B------:R-:W-:-:S05]  /*23b0*/  UIADD3 UR38, UPT, UPT, UR50, UR38, URZ ;  /* 0x0000002632267290 */ /* 0x000fca000fffe0ff */
[----:B------:R-:W-:Y:S01]  /*23c0*/  UMOV UR6, UR7 ;  /* 0x0000000700067c82 */ /* 0x000fe20008000000 */
[----:B------:R-:W-:Y:S02]  /*23d0*/  UIADD3 UR7, UPT, UPT, -UR5, URZ, URZ ;  /* 0x000000ff05077290 */ /* 0x000fe4000fffe1ff */
[----:B---3--:R-:W-:Y:S02]  /*23e0*/  USHF.R.U32.HI UR6, URZ, UR9, UR6 ;  /* 0x00000009ff067299 */ /* 0x008fe40008011606 */
[----:B------:R-:W-:Y:S02]  /*23f0*/  UIMAD UR7, UR8, UR7, UR44 ;  /* 0x00000007080772a4 */ /* 0x000fe4000f8e022c */
[----:B------:R-:W-:Y:S02]  /*2400*/  USEL UR14, UR4, UR6, !UP0 ;  /* 0x00000006040e7287 */ /* 0x000fe4000c000000 */
[----:B------:R-:W-:Y:S02]  /*2410*/  UIADD3 UR6, UPT, UPT, -UR4, URZ, URZ ;  /* 0x000000ff04067290 */ /* 0x000fe4000fffe1ff */
[----:B------:R-:W-:-:S02]  /*2420*/  UIADD3 UR9, UPT, UPT, -UR14, URZ, URZ ;  /* 0x000000ff0e097290 */ /* 0x000fc4000fffe1ff */
[----:B------:R-:W-:Y:S02]  /*2430*/  UIMAD UR12, UR11, UR6, UR5 ;  /* 0x000000060b0c72a4 */ /* 0x000fe4000f8e0205 */
[----:B------:R-:W-:Y:S02]  /*2440*/  UIMAD UR9, UR34, UR9, UR4 ;  /* 0x00000009220972a4 */ /* 0x000fe4000f8e0204 */
[----:B-1----:R-:W-:Y:S01]  /*2450*/  UIMAD UR11, UR7, UR28, UR10 ;  /* 0x0000001c070b72a4 */ /* 0x002fe2000f8e020a */
[----:B------:R-:W1:Y:S02]  /*2460*/  LDCU.64 UR4, c[0x0][0x4f8] ;  /* 0x00009f00ff0477ac */ /* 0x000e640008000a00 */
[----:B------:R-:W3:Y:S01]  /*2470*/  LDCU UR6, c[0x0][0x500] ;  /* 0x0000a000ff0677ac */ /* 0x000ee20008000800 */
[----:B------:R-:W-:Y:S02]  /*2480*/  UIMAD UR12, UR12, UR29, UR16 ;  /* 0x0000001d0c0c72a4 */ /* 0x000fe4000f8e0210 */
[----:B------:R-:W-:Y:S01]  /*2490*/  UIMAD UR13, UR9, UR13, UR17 ;  /* 0x0000000d090d72a4 */ /* 0x000fe2000f8e0211 */
[----:B------:R-:W-:Y:S01]  /*24a0*/  UMOV UR37, UR50 ;  /* 0x0000003200257c82 */ /* 0x000fe20008000000 */
[----:B----4-:R-:W-:-:S10]  /*24b0*/  UMOV UR7, UR30 ;  /* 0x0000001e00077c82 */ /* 0x010fd40008000000 */
.L_x_29:
[----:B------:R-:W-:Y:S01]  /*24c0*/  @!P2 MOV R3, 0x1000 ;  /* 0x000010000003a802 */ /* 0x000fe20000000f00 */
[----:B------:R-:W-:Y:S01]  /*24d0*/  ULEA UR9, UR7, UR36, 0x3 ;  /* 0x0000002407097291 */ /* 0x000fe2000f8e18ff */
[----:B--2---:R-:W-:Y:S11]  /*24e0*/  @P0 BRA `(.L_x_25) ;  /* 0x0000000000100947 */ /* 0x004ff60003800000 */
[----:B------:R-:W-:Y:S04]  /*24f0*/  MOV R4, UR26 ;  /* 0x0000001a00047c02 */ /* 0x000fe80008000f00 */
[----:B------:R-:W-:Y:S04]  /*2500*/  SHF.L.U32 R4, R4, 0x1f, RZ ;  /* 0x0000001f04047819 */ /* 0x000fe800000006ff */
[----:B------:R-:W2:Y:S02]  /*2510*/  SYNCS.PHASECHK.TRANS64.TRYWAIT P0, [UR9+0x1b0], R4 ;  /* 0x0001b004ff0075a7 */ /* 0x000ea40008001109 */
[----:B--2---:R-:W-:Y:S05]  /*2520*/  @!P0 BRA `(.L_x_26) ;  /* 0x0000006800348947 */ /* 0x004fea0003800000 */
.L_x_25:
[----:B------:R4:W-:Y:S01]  /*2530*/  @!P2 SYNCS.ARRIVE.TRANS64 RZ, [UR9], R3 ;  /* 0x00000003ffffa9a7 */ /* 0x0009e20008000009 */
[----:B------:R-:W-:Y:S04]  /*2540*/  BSSY.RECONVERGENT B0, `(.L_x_27) ;  /* 0x0000003000007945 */ /* 0x000fe80003800200 */
[----:B------:R-:W-:Y:S05]  /*2550*/  @P3 BRA `(.L_x_28) ;  /* 0x0000000000043947 */ /* 0x000fea0003800000 */
[----:B-1-3--:R-:W-:Y:S05]  /*2560*/  BPT.TRAP 0x1 ;  /* 0x000000040000795c */ /* 0x00afea0000300000 */
.L_x_28:
[----:B-1-3--:R-:W-:Y:S05]  /*2570*/  BSYNC.RECONVERGENT B0 ;  /* 0x0000000000007941 */ /* 0x00afea0003800200 */
.L_x_27:
        /* <DEDUP_REMOVED lines=8> */
[----:B------:R-:W-:Y:S02]  /*2600*/  UIMAD UR10, UR21, UR24, UR5 ;  /* 0x00000018150a72a4 */ /* 0x000fe4000f8e0205 */
[----:B------:R-:W-:Y:S01]  /*2610*/  UIMAD UR7, UR22, UR25, UR6 ;  /* 0x00000019160772a4 */ /* 0x000fe2000f8e0206 */
[----:B--2---:R-:W-:Y:S01]  /*2620*/  MOV R0, UR26 ;  /* 0x0000001a00007c02 */ /* 0x004fe20008000f00 */
[----:B------:R-:W-:Y:S02]  /*2630*/  ULEA UR10, UR10, UR15, 0x5 ;  /* 0x0000000f0a0a7291 */ /* 0x000fe4000f8e28ff */
[----:B------:R-:W-:Y:S01]  /*2640*/  UIADD3 UR34, UP0, UPT, UR42, 0x80, URZ ;  /* 0x000000802a227890 */ /* 0x000fe2000ff1e0ff */
[----:B------:R-:W-:Y:S01]  /*2650*/  SHF.L.U32 R0, R0, 0x1f, RZ ;  /* 0x0000001f00007819 */ /* 0x000fe200000006ff */
[----:B------:R-:W-:Y:S02]  /*2660*/  ULEA UR7, UR7, UR10, 0xa ;  /* 0x0000000a07077291 */ /* 0x000fe4000f8e50ff */
[----:B------:R-:W-:Y:S01]  /*2670*/  USHF.L.U32 UR19, UR27, 0x5, URZ ;  /* 0x000000051b137899 */ /* 0x000fe200080006ff */
[----:B------:R1:W2:Y:S01]  /*2680*/  SYNCS.PHASECHK.TRANS64.TRYWAIT P0, [UR8+0x1b0], R0 ;  /* 0x0001b000ff0075a7 */ /* 0x0002a20008001108 */
[----:B------:R-:W-:Y:S02]  /*2690*/  UIADD3.X UR35, UPT, UPT, URZ, UR43, URZ, UP0, !UPT ;  /* 0x0000002bff237290 */ /* 0x000fe400087fe4ff */
[----:B------:R-:W-:Y:S02]  /*26a0*/  UIADD3 UR8, UPT, UPT, UR16, 0x2600, URZ ;  /* 0x0000260010087890 */ /* 0x000fe4000fffe0ff */
[----:B------:R-:W-:Y:S02]  /*26b0*/  UPRMT UR7, UR7, 0x5410, URZ ;  /* 0x0000541007077896 */ /* 0x000fe400080000ff */
[----:B------:R-:W-:Y:S02]  /*26c0*/  UIADD3 UR32, UP3, UPT, UR42, 0x200, URZ ;  /* 0x000002002a207890 */ /* 0x000fe4000ff7e0ff */
[----:B------:R-:W-:Y:S02]  /*26d0*/  UIADD3 UR16, UPT, UPT, UR16, 0x1d600, URZ ;  /* 0x0001d60010107890 */ /* 0x000fe4000fffe0ff */
[----:B------:R-:W-:Y:S02]  /*26e0*/  UIADD3.X UR33, UPT, UPT, URZ, UR43, URZ, UP3, !UPT ;  /* 0x0000002bff217290 */ /* 0x000fe40009ffe4ff */
[----:B------:R-:W-:Y:S02]  /*26f0*/  UIADD3 UR31, UPT, UPT, UR20, 0x1, URZ ;  /* 0x00000001141f7890 */ /* 0x000fe4000fffe0ff */
[----:B------:R-:W-:Y:S02]  /*2700*/  UIADD3 UR29, UPT, UPT, UR21, 0x1, URZ ;  /* 0x00000001151d7890 */ /* 0x000fe4000fffe0ff */
[----:B------:R-:W-:Y:S02]  /*2710*/  UISETP.NE.AND UP2, UPT, UR31, UR46, UPT ;  /* 0x0000002e1f00728c */ /* 0x000fe4000bf45270 */
[----:B------:R-:W-:Y:S01]  /*2720*/  UIADD3 UR28, UPT, UPT, UR22, 0x1, URZ ;  /* 0x00000001161c7890 */ /* 0x000fe2000fffe0ff */
[----:B------:R-:W-:Y:S01]  /*2730*/  UMOV UR10, UR19 ;  /* 0x00000013000a7c82 */ /* 0x000fe20008000000 */
[----:B------:R-:W-:Y:S01]  /*2740*/  UMOV UR44, 0x0 ;  /* 0x00000000002c7882 */ /* 0x000fe20000000000 */
[----:B------:R3:W-:Y:S01]  /*2750*/  UTMALDG.5D.IM2COL [UR8], [UR34], UR7 ;  /* 0x00000008220073b4 */ /* 0x0007e20008060007 */
[----:B------:R-:W-:Y:S01]  /*2760*/  UMOV UR45, 0x10000000 ;  /* 0x10000000002d7882 */ /* 0x000fe20000000000 */
[----:B------:R-:W-:Y:S04]  /*2770*/  UMOV UR17, UR9 ;  /* 0x0000000900117c82 */ /* 0x000fe80008000000 */
[----:B------:R-:W-:Y:S01]  /*2780*/  @UP2 UIADD3 UR29, UPT, UPT, UR21, URZ, URZ ;  /* 0x000000ff151d2290 */ /* 0x000fe2000fffe0ff */
[----:B------:R4:W-:Y:S03]  /*2790*/  UTMALDG.5D [UR16], [UR32], desc[UR44] ;  /* 0x00002c10200075b4 */ /* 0x0009e60008021000 */
[----:B------:R-:W-:Y:S11]  /*27a0*/  UISETP.NE.AND UP1, UPT, UR29, UR40, UPT ;  /* 0x000000281d00728c */ /* 0x000ff6000bf25270 */
[----:B------:R-:W-:Y:S04]  /*27b0*/  @UP1 UIADD3 UR28, UPT, UPT, UR22, URZ, URZ ;  /* 0x000000ff161c1290 */ /* 0x000fe8000fffe0ff */
[----:B------:R-:W-:Y:S02]  /*27c0*/  UISETP.NE.AND UP0, UPT, UR28, UR41, UPT ;  /* 0x000000291c00728c */ /* 0x000fe4000bf05270 */
[----:B---3--:R-:W-:Y:S09]  /*27d0*/  UIADD3 UR8, UPT, UPT, UR27, 0x1, URZ ;  /* 0x000000011b087890 */ /* 0x008ff2000fffe0ff */
[----:B------:R-:W-:Y:S02]  /*27e0*/  @UP0 UIADD3 UR8, UPT, UPT, UR27, URZ, URZ ;  /* 0x000000ff1b080290 */ /* 0x000fe4000fffe0ff */
[----:B------:R-:W-:Y:S05]  /*27f0*/  UIADD3 UR7, UPT, UPT, UR37, -0x1, URZ ;  /* 0xffffffff25077890 */ /* 0x000fea000fffe0ff */
[----:B------:R-:W-:Y:S01]  /*2800*/  UMOV UR27, UR8 ;  /* 0x00000008001b7c82 */ /* 0x000fe20008000000 */
[----:B----4-:R-:W-:Y:S02]  /*2810*/  USEL UR22, UR28, URZ, UP0 ;  /* 0x000000ff1c167287 */ /* 0x010fe40008000000 */
[----:B------:R-:W-:Y:S02]  /*2820*/  UISETP.GT.U32.AND UP0, UPT, UR37, 0x1, UPT ;  /* 0x000000012500788c */ /* 0x000fe4000bf04070 */
[----:B------:R-:W-:Y:S02]  /*2830*/  USEL UR20, UR31, URZ, UP2 ;  /* 0x000000ff1f147287 */ /* 0x000fe40009000000 */
[----:B------:R-:W-:Y:S01]  /*2840*/  USEL UR21, UR29, URZ, UP1 ;  /* 0x000000ff1d157287 */ /* 0x000fe20008800000 */
[----:B------:R-:W-:Y:S01]  /*2850*/  UMOV UR37, UR7 ;  /* 0x0000000700257c82 */ /* 0x000fe20008000000 */
[----:B------:R-:W-:Y:S03]  /*2860*/  UMOV UR7, UR30 ;  /* 0x0000001e00077c82 */ /* 0x000fe60008000000 */
[----:B-1----:R-:W-:Y:S07]  /*2870*/  BRA.U UP0, `(.L_x_29) ;  /* 0xfffffffd00107547 */ /* 0x002fee000b83ffff */
.L_x_24:
[----:B------:R-:W-:Y:S01]  /*2880*/  SHF.L.U32 R3, R2, 0x1f, RZ ;  /* 0x0000001f02037819 */ /* 0x000fe200000006ff */
[----:B------:R-:W-:-:S03]  /*2890*/  NOP ;  /* 0x0000000000007918 */ /* 0x000fc60000000000 */
[----:B--2---:R-:W2:Y:S02]  /*28a0*/  SYNCS.PHASECHK.TRANS64.TRYWAIT P0, [UR36+0x380], R3 ;  /* 0x00038003ff0075a7 */ /* 0x004ea40008001124 */
[----:B--2---:R-:W-:Y:S05]  /*28b0*/  @!P0 BRA `(.L_x_30) ;  /* 0x0000006400688947 */ /* 0x004fea0003800000 */
.L_x_141:
[----:B------:R-:W2:Y:S01]  /*28c0*/  LDS.128 R4, [UR36+0x3c0] ;  /* 0x0003c024ff047984 */ /* 0x000ea20008000c00 */
[----:B------:R-:W-:Y:S02]  /*28d0*/  UIADD3 UR4, UPT, UPT, UR36, 0x388, URZ ;  /* 0x0000038824047890 */ /* 0x000fe4000fffe0ff */
[----:B------:R-:W-:Y:S01]  /*28e0*/  UISETP.GE.AND UP0, UPT, UR39, 0x1, UPT ;  /* 0x000000012700788c */ /* 0x000fe2000bf06270 */
[----:B------:R-:W-:Y:S01]  /*28f0*/  @!PT LDS RZ, [RZ] ;  /* 0x00000000fffff984 */ /* 0x000fe20000000800 */
[----:B------:R-:W-:Y:S01]  /*2900*/  @!PT LDS RZ, [RZ] ;  /* 0x00000000fffff984 */ /* 0x000fe20000000800 */
[----:B------:R-:W-:Y:S01]  /*2910*/  @!PT LDS RZ, [RZ] ;  /* 0x00000000fffff984 */ /* 0x000fe20000000800 */
[----:B------:R-:W-:Y:S01]  /*2920*/  @!PT LDS RZ, [RZ] ;  /* 0x00000000fffff984 */ /* 0x000fe20000000800 */
[----:B------:R3:W-:Y:S06]  /*2930*/  MEMBAR.ALL.CTA ;  /* 0x0000000000007992 */ /* 0x0007ec0000008000 */
[----:B---3--:R-:W3:Y:S01]  /*2940*/  FENCE.VIEW.ASYNC.S ;  /* 0x00000000000073c6 */ /* 0x008ee20000000000 */
[----:B------:R-:W-:-:S09]  /*2950*/  UPRMT UR4, URZ, 0x654, UR4 ;  /* 0x00000654ff047896 */ /* 0x000fd20008000004 */
[----:B---3--:R-:W-:Y:S01]  /*2960*/  SYNCS.ARRIVE.TRANS64.RED.A1T0 RZ, [UR4], RZ ;  /* 0x000000ffffff79a7 */ /* 0x008fe20008100404 */
[----:B--2---:R-:W-:-:S13]  /*2970*/  LOP3.LUT P0, RZ, R6, 0x1, RZ, 0xc0, !PT ;  /* 0x0000000106ff7812 */ /* 0x004fda000780c0ff */
[----:B------:R-:W-:Y:S01]  /*2980*/  VOTEU.ANY UP1, P0 ;  /* 0x0000000000ff7886 */ /* 0x000fe20000020100 */
[----:B------:R-:W-:-:S13]  /*2990*/  PLOP3.LUT P0, PT, PT, PT, UP1, 0x80, 0x8 ;  /* 0x000000000008781c */ /* 0x000fda0003f0f018 */
[----:B-1----:R-:W-:Y:S02]  /*29a0*/  @P0 MOV R0, R4 ;  /* 0x0000000400000202 */ /* 0x002fe40000000f00 */
[----:B------:R-:W-:Y:S02]  /*29b0*/  @P0 LOP3.LUT R4, R5, 0xffff, RZ, 0xc0, !PT ;  /* 0x0000ffff05040812 */ /* 0x000fe400078ec0ff */
[----:B------:R-:W-:Y:S02]  /*29c0*/  @P0 R2UR UR6, R0 ;  /* 0x00000000000602ca */ /* 0x000fe400000e0000 */
[----:B------:R-:W-:-:S11]  /*29d0*/  @P0 R2UR UR5, R4 ;  /* 0x00000000040502ca */ /* 0x000fd600000e0000 */
[----:B------:R-:W-:Y:S02]  /*29e0*/  @UP1 UMOV UR49, UR6 ;  /* 0x0000000600311c82 */ /* 0x000fe40008000000 */
[----:B------:R-:W-:Y:S01]  /*29f0*/  @UP1 UMOV UR48, UR5 ;  /* 0x0000000500301c82 */ /* 0x000fe20008000000 */
[----:B------:R-:W-:Y:S05]  /*2a00*/  BRA.U !UP0, `(.L_x_31) ;  /* 0x0000000108d47547 */ /* 0x000fea000b800000 */
[----:B------:R-:W1:Y:S01]  /*2a10*/  LDCU.128 UR16, c[0x0][0xc10] ;  /* 0x00018200ff1077ac */ /* 0x000e620008000c00 */
[----:B------:R-:W2:Y:S01]  /*2a20*/  LDCU UR20, c[0x0][0xc20] ;  /* 0x00018400ff1477ac */ /* 0x000ea20008000800 */
[----:B------:R-:W3:Y:S01]  /*2a30*/  LDCU UR13, c[0x0][0xc0c] ;  /* 0x00018180ff0d77ac */ /* 0x000ee20008000800 */
[----:B------:R-:W4:Y:S01]  /*2a40*/  LDCU.64 UR14, c[0x0][0xc28] ;  /* 0x00018500ff0e77ac */ /* 0x000f220008000a00 */
[----:B------:R-:W-:Y:S02]  /*2a50*/  UISETP.NE.AND UP3, UPT, UR39, 0x1, UPT ;  /* 0x000000012700788c */ /* 0x000fe4000bf65270 */
[----:B-1----:R-:W-:Y:S02]  /*2a60*/  UIMAD.WIDE.U32 UR4, UR51, UR19, URZ ;  /* 0x00000013330472a5 */ /* 0x002fe4000f8e00ff */
[----:B------:R-:W-:Y:S02]  /*2a70*/  UIMAD.WIDE.U32 UR6, UR52, UR16, URZ ;  /* 0x00000010340672a5 */ /* 0x000fe4000f8e00ff */
[----:B------:R-:W-:-:S02]  /*2a80*/  UISETP.NE.AND UP0, UPT, UR18, 0x1, UPT ;  /* 0x000000011200788c */ /* 0x000fc4000bf05270 */
[----:B------:R-:W-:Y:S01]  /*2a90*/  UIMAD.WIDE.U32 UR10, UR48, UR19, URZ ;  /* 0x00000013300a72a5 */ /* 0x000fe2000f8e00ff */
[----:B------:R-:W-:Y:S01]  /*2aa0*/  UMOV UR4, UR5 ;  /* 0x0000000500047c82 */ /* 0x000fe20008000000 */
[----:B---3--:R-:W-:Y:S02]  /*2ab0*/  UISETP.NE.AND UP2, UPT, UR13, 0x1, UPT ;  /* 0x000000010d00788c */ /* 0x008fe4000bf45270 */
[----:B--2---:R-:W-:Y:S02]  /*2ac0*/  USHF.R.U32.HI UR5, URZ, UR20, UR4 ;  /* 0x00000014ff057299 */ /* 0x004fe40008011604 */
[----:B------:R-:W-:Y:S01]  /*2ad0*/  UIMAD.WIDE.U32 UR8, UR49, UR16, URZ ;  /* 0x00000010310872a5 */ /* 0x000fe2000f8e00ff */
[----:B------:R-:W-:Y:S01]  /*2ae0*/  UMOV UR4, UR7 ;  /* 0x0000000700047c82 */ /* 0x000fe20008000000 */
[----:B------:R-:W-:Y:S02]  /*2af0*/  USEL UR5, UR51, UR5, !UP0 ;  /* 0x0000000533057287 */ /* 0x000fe4000c000000 */
[----:B------:R-:W-:-:S02]  /*2b00*/  USHF.R.U32.HI UR4, URZ, UR17, UR4 ;  /* 0x00000011ff047299 */ /* 0x000fc40008011604 */
[----:B----4-:R-:W-:Y:S02]  /*2b10*/  UIMAD.WIDE.U32 UR6, UR5, UR14, URZ ;  /* 0x0000000e050672a5 */ /* 0x010fe4000f8e00ff */
[----:B------:R-:W-:Y:S01]  /*2b20*/  USEL UR12, UR52, UR4, !UP2 ;  /* 0x00000004340c7287 */ /* 0x000fe2000d000000 */
[----:B------:R-:W-:Y:S02]  /*2b30*/  UMOV UR8, UR9 ;  /* 0x0000000900087c82 */ /* 0x000fe40008000000 */
[----:B------:R-:W-:Y:S01]  /*2b40*/  UMOV UR4, UR11 ;  /* 0x0000000b00047c82 */ /* 0x000fe20008000000 */
[----:B------:R-:W-:Y:S01]  /*2b50*/  UIMAD.WIDE.U32 UR10, UR12, UR14, URZ ;  /* 0x0000000e0c0a72a5 */ /* 0x000fe2000f8e00ff */
[----:B------:R-:W-:Y:S01]  /*2b60*/  UMOV UR6, UR7 ;  /* 0x0000000700067c82 */ /* 0x000fe20008000000 */
[----:B------:R-:W-:Y:S02]  /*2b70*/  USHF.R.U32.HI UR4, URZ, UR20, UR4 ;  /* 0x00000014ff047299 */ /* 0x000fe40008011604 */
[----:B------:R-:W-:-:S02]  /*2b80*/  @UP3 USHF.R.U32.HI UR5, URZ, UR15, UR6 ;  /* 0x0000000fff053299 */ /* 0x000fc40008011606 */
[----:B------:R-:W-:Y:S01]  /*2b90*/  USHF.R.U32.HI UR17, URZ, UR17, UR8 ;  /* 0x00000011ff117299 */ /* 0x000fe20008011608 */
[----:B------:R-:W-:Y:S01]  /*2ba0*/  UMOV UR6, UR11 ;  /* 0x0000000b00067c82 */ /* 0x000fe20008000000 */
[----:B------:R-:W-:Y:S02]  /*2bb0*/  USEL UR4, UR48, UR4, !UP0 ;  /* 0x0000000430047287 */ /* 0x000fe4000c000000 */
[----:B------:R-:W-:Y:S02]  /*2bc0*/  @UP3 USHF.R.U32.HI UR12, URZ, UR15, UR6 ;  /* 0x0000000fff0c3299 */ /* 0x000fe40008011606 */
[----:B------:R-:W-:Y:S02]  /*2bd0*/  UIMAD UR6, UR39, UR5, URZ ;  /* 0x00000005270672a4 */ /* 0x000fe4000f8e02ff */
[----:B------:R-:W-:Y:S02]  /*2be0*/  USEL UR5, UR49, UR17, !UP2 ;  /* 0x0000001131057287 */ /* 0x000fe4000d000000 */
[----:B------:R-:W-:-:S02]  /*2bf0*/  UIMAD UR8, UR39, UR12, URZ ;  /* 0x0000000c270872a4 */ /* 0x000fc4000f8e02ff */
[----:B------:R-:W-:Y:S02]  /*2c00*/  UISETP.GE.AND UP0, UPT, UR4, UR6, UPT ;  /* 0x000000060400728c */ /* 0x000fe4000bf06270 */
[----:B------:R-:W-:Y:S02]  /*2c10*/  UIMAD.WIDE.U32 UR6, UR4, UR14, URZ ;  /* 0x0000000e040672a5 */ /* 0x000fe4000f8e00ff */
[----:B------:R-:W-:Y:S02]  /*2c20*/  UISETP.GE.OR UP0, UPT, UR5, UR8, UP0 ;  /* 0x000000080500728c */ /* 0x000fe40008706670 */
[----:B------:R-:W-:Y:S02]  /*2c30*/  UIMAD.WIDE.U32 UR8, UR5, UR14, URZ ;  /* 0x0000000e050872a5 */ /* 0x000fe4000f8e00ff */
[----:B------:R-:W-:Y:S01]  /*2c40*/  UIADD3 UR10, UPT, UPT, -UR4, URZ, URZ ;  /* 0x000000ff040a7290 */ /* 0x000fe2000fffe1ff */
[----:B------:R-:W-:Y:S02]  /*2c50*/  UMOV UR6, UR7 ;  /* 0x0000000700067c82 */ /* 0x000fe40008000000 */
[----:B------:R-:W-:-:S02]  /*2c60*/  USHF.R.U32.HI UR6, URZ, UR15, UR6 ;  /* 0x0000000fff067299 */ /* 0x000fc40008011606 */
[----:B------:R-:W-:Y:S02]  /*2c70*/  UIMAD UR10, UR18, UR10, UR48 ;  /* 0x0000000a120a72a4 */ /* 0x000fe4000f8e0230 */
[----:B------:R-:W-:Y:S01]  /*2c80*/  USEL UR6, UR4, UR6, !UP3 ;  /* 0x0000000604067287 */ /* 0x000fe2000d800000 */
[----:B------:R-:W-:Y:S01]  /*2c90*/  @!UP0 UMOV UR7, UR9 ;  /* 0x0000000900078c82 */ /* 0x000fe20008000000 */
[----:B------:R-:W-:Y:S02]  /*2ca0*/  UIADD3 UR9, UPT, UPT, -UR5, URZ, URZ ;  /* 0x000000ff05097290 */ /* 0x000fe4000fffe1ff */
[----:B------:R-:W-:Y:S02]  /*2cb0*/  @!UP0 USHF.R.U32.HI UR7, URZ, UR15, UR7 ;  /* 0x0000000fff078299 */ /* 0x000fe40008011607 */
[----:B------:R-:W-:Y:S02]  /*2cc0*/  UIADD3 UR8, UPT, UPT, -UR6, URZ, URZ ;  /* 0x000000ff06087290 */ /* 0x000fe4000fffe1ff */
[----:B------:R-:W-:-:S02]  /*2cd0*/  @!UP0 USEL UR7, UR5, UR7, !UP3 ;  /* 0x0000000705078287 */ /* 0x000fc4000d800000 */
[----:B------:R-:W-:Y:S02]  /*2ce0*/  UIMAD UR8, UR39, UR8, UR4 ;  /* 0x00000008270872a4 */ /* 0x000fe4000f8e0204 */
[----:B------:R-:W-:Y:S02]  /*2cf0*/  @!UP0 UIADD3 UR6, UPT, UPT, UR6, -UR7, URZ ;  /* 0x8000000706068290 */ /* 0x000fe4000fffe0ff */
[----:B------:R-:W-:Y:S02]  /*2d00*/  @!UP0 UIMAD UR7, UR8, UR12, UR7 ;  /* 0x0000000c080782a4 */ /* 0x000fe4000f8e0207 */
[----:B------:R-:W-:Y:S02]  /*2d10*/  @!UP0 UIMAD UR4, UR39, UR6, UR5 ;  /* 0x00000006270482a4 */ /* 0x000fe4000f8e0205 */
[----:B------:R-:W-:Y:S02]  /*2d20*/  UIMAD UR6, UR13, UR9, UR49 ;  /* 0x000000090d0672a4 */ /* 0x000fe4000f8e0231 */
[----:B------:R-:W-:Y:S01]  /*2d30*/  UIMAD UR48, UR4, UR18, UR10 ;  /* 0x00000012043072a4 */ /* 0x000fe2000f8e020a */
[----:B------:R-:W-:-:S02]  /*2d40*/  @!UP0 UMOV UR5, UR7 ;  /* 0x0000000700058c82 */ /* 0x000fc40008000000 */
[----:B------:R-:W-:-:S12]  /*2d50*/  UIMAD UR49, UR5, UR13, UR6 ;  /* 0x0000000d053172a4 */ /* 0x000fd8000f8e0206 */
.L_x_31:
        /* <DEDUP_REMOVED lines=20> */
.L_x_32:
[----:B------:R-:W-:Y:S01]  /*2ea0*/  R2UR UR5, R69 ;  /* 0x00000000450572ca */ /* 0x000fe200000e0000 */
[----:B------:R-:W-:Y:S01]  /*2eb0*/  UMOV UR31, UR38 ;  /* 0x00000026001f7c82 */ /* 0x000fe20008000000 */
[----:B------:R-:W-:Y:S02]  /*2ec0*/  R2UR UR4, R68 ;  /* 0x00000000440472ca */ /* 0x000fe400000e0000 */
[----:B------:R-:W-:Y:S02]  /*2ed0*/  PLOP3.LUT P1, PT, PT, PT, PT, 0x80, 0x8 ;  /* 0x000000000008781c */ /* 0x000fe40003f2f070 */
[----:B------:R-:W-:-:S07]  /*2ee0*/  LOP3.LUT R2, R2, 0x1, RZ, 0x3c, !PT ;  /* 0x0000000102027812 */ /* 0x000fce00078e3cff */
[----:B------:R-:W-:Y:S02]  /*2ef0*/  UIADD3 UR44, UPT, UPT, UR49, UR5, URZ ;  /* 0x00000005312c7290 */ /* 0x000fe4000fffe0ff */
[----:B------:R-:W-:Y:S01]  /*2f00*/  UIADD3 UR45, UPT, UPT, UR48, UR4, URZ ;  /* 0x00000004302d7290 */ /* 0x000fe2000fffe0ff */
[----:B------:R-:W-:Y:S11]  /*2f10*/  BRA.U UP1, `(.L_x_33) ;  /* 0xffffffe901e07547 */ /* 0x000ff6000b83ffff */
[----:B------:R-:W-:Y:S01]  /*2f20*/  UIADD3 UR36, UPT, UPT, UR36, 0x1b0, URZ ;  /* 0x000001b024247890 */ /* 0x000fe2000fffe0ff */
[----:B------:R-:W-:-:S03]  /*2f30*/  MOV R2, UR26 ;  /* 0x0000001a00027c02 */ /* 0x000fc60008000f00 */
[----:B------:R-:W-:Y:S01]  /*2f40*/  ULEA UR4, UR30, UR36, 0x3 ;  /* 0x000000241e047291 */ /* 0x000fe2000f8e18ff */
[----:B------:R-:W-:-:S08]  /*2f50*/  SHF.L.U32 R2, R2, 0x1f, RZ ;  /* 0x0000001f02027819 */ /* 0x000fd000000006ff */
[----:B------:R-:W1:Y:S02]  /*2f60*/  SYNCS.PHASECHK.TRANS64.TRYWAIT P0, [UR4], R2 ;  /* 0x00000002ff0075a7 */ /* 0x000e640008001104 */
[----:B-1----:R-:W-:Y:S05]  /*2f70*/  @!P0 BRA `(.L_x_34) ;  /* 0x0000005c00d08947 */ /* 0x002fea0003800000 */
.L_x_143:
[----:B------:R-:W-:-:S04]  /*2f80*/  UIADD3 UR4, UPT, UPT, UR30, 0x1, URZ ;  /* 0x000000011e047890 */ /* 0x000fc8000fffe0ff */
[----:B------:R-:W-:-:S04]  /*2f90*/  UISETP.NE.AND UP0, UPT, UR4, 0x36, UPT ;  /* 0x000000360400788c */ /* 0x000fc8000bf05270 */
[----:B------:R-:W-:Y:S02]  /*2fa0*/  USEL UR5, URZ, 0x1, UP0 ;  /* 0x00000001ff057887 */ /* 0x000fe40008000000 */
[----:B------:R-:W-:Y:S02]  /*2fb0*/  USEL UR4, UR4, URZ, UP0 ;  /* 0x000000ff04047287 */ /* 0x000fe40008000000 */
[----:B------:R-:W-:Y:S02]  /*2fc0*/  ULOP3.LUT UR6, UR26, UR5, URZ, 0x3c, !UPT ;  /* 0x000000051a067292 */ /* 0x000fe4000f8e3cff */
[----:B------:R-:W-:-:S04]  /*2fd0*/  ULEA UR5, UR4, UR36, 0x3 ;  /* 0x0000002404057291 */ /* 0x000fc8000f8e18ff */
[----:B-1----:R-:W-:-:S04]  /*2fe0*/  MOV R2, UR6 ;  /* 0x0000000600027c02 */ /* 0x002fc80008000f00 */
[----:B------:R-:W-:-:S04]  /*2ff0*/  SHF.L.U32 R2, R2, 0x1f, RZ ;  /* 0x0000001f02027819 */ /* 0x000fc800000006ff */
[----:B------:R-:W1:Y:S02]  /*3000*/  SYNCS.PHASECHK.TRANS64.TRYWAIT P0, [UR5], R2 ;  /* 0x00000002ff0075a7 */ /* 0x000e640008001105 */
[----:B-1----:R-:W-:Y:S05]  /*3010*/  @!P0 BRA `(.L_x_35) ;  /* 0x0000005c00c08947 */ /* 0x002fea0003800000 */
.L_x_145:
        /* <DEDUP_REMOVED lines=10> */
.L_x_147:
        /* <DEDUP_REMOVED lines=10> */
.L_x_149:
        /* <DEDUP_REMOVED lines=10> */
.L_x_151:
        /* <DEDUP_REMOVED lines=10> */
.L_x_153:
        /* <DEDUP_REMOVED lines=10> */
.L_x_155:
        /* <DEDUP_REMOVED lines=10> */
.L_x_157:
        /* <DEDUP_REMOVED lines=10> */
.L_x_159:
        /* <DEDUP_REMOVED lines=10> */
.L_x_161:
        /* <DEDUP_REMOVED lines=10> */
.L_x_163:
        /* <DEDUP_REMOVED lines=10> */
.L_x_165:
        /* <DEDUP_REMOVED lines=10> */
.L_x_167:
        /* <DEDUP_REMOVED lines=10> */
.L_x_169:
        /* <DEDUP_REMOVED lines=10> */
.L_x_171:
        /* <DEDUP_REMOVED lines=10> */
.L_x_173:
        /* <DEDUP_REMOVED lines=10> */
.L_x_175:
        /* <DEDUP_REMOVED lines=10> */
.L_x_177:
        /* <DEDUP_REMOVED lines=10> */
.L_x_179:
        /* <DEDUP_REMOVED lines=10> */
.L_x_181:
        /* <DEDUP_REMOVED lines=10> */
.L_x_183:
        /* <DEDUP_REMOVED lines=10> */
.L_x_185:
        /* <DEDUP_REMOVED lines=10> */
.L_x_187:
        /* <DEDUP_REMOVED lines=10> */
.L_x_189:
        /* <DEDUP_REMOVED lines=10> */
.L_x_191:
        /* <DEDUP_REMOVED lines=10> */
.L_x_193:
        /* <DEDUP_REMOVED lines=10> */
.L_x_195:
        /* <DEDUP_REMOVED lines=10> */
.L_x_197:
        /* <DEDUP_REMOVED lines=10> */
.L_x_199:
        /* <DEDUP_REMOVED lines=10> */
.L_x_201:
        /* <DEDUP_REMOVED lines=10> */
.L_x_203:
        /* <DEDUP_REMOVED lines=10> */
.L_x_205:
        /* <DEDUP_REMOVED lines=10> */
.L_x_207:
        /* <DEDUP_REMOVED lines=10> */
.L_x_209:
        /* <DEDUP_REMOVED lines=10> */
.L_x_211:
        /* <DEDUP_REMOVED lines=10> */
.L_x_213:
        /* <DEDUP_REMOVED lines=10> */
.L_x_215:
        /* <DEDUP_REMOVED lines=10> */
.L_x_217:
        /* <DEDUP_REMOVED lines=10> */
.L_x_219:
        /* <DEDUP_REMOVED lines=10> */
.L_x_221:
        /* <DEDUP_REMOVED lines=10> */
.L_x_223:
        /* <DEDUP_REMOVED lines=10> */
.L_x_225:
        /* <DEDUP_REMOVED lines=10> */
.L_x_227:
        /* <DEDUP_REMOVED lines=10> */
.L_x_229:
        /* <DEDUP_REMOVED lines=10> */
.L_x_231:
        /* <DEDUP_REMOVED lines=10> */
.L_x_233:
        /* <DEDUP_REMOVED lines=10> */
.L_x_235:
        /* <DEDUP_REMOVED lines=10> */
.L_x_237:
        /* <DEDUP_REMOVED lines=10> */
.L_x_239:
        /* <DEDUP_REMOVED lines=10> */
.L_x_241:
        /* <DEDUP_REMOVED lines=10> */
.L_x_243:
        /* <DEDUP_REMOVED lines=10> */
.L_x_245:
        /* <DEDUP_REMOVED lines=10> */
.L_x_247:
[----:B------:R-:W-:-:S04]  /*5000*/  UIADD3 UR4, UPT, UPT, UR4, 0x1, URZ ;  /* 0x0000000104047890 */ /* 0x000fc8000fffe0ff */
[----:B------:R-:W-:-:S04]  /*5010*/  UISETP.NE.AND UP0, UPT, UR4, 0x36, UPT ;  /* 0x000000360400788c */ /* 0x000fc8000bf05270 */
[----:B------:R-:W-:Y:S02]  /*5020*/  USEL UR5, URZ, 0x1, UP0 ;  /* 0x00000001ff057887 */ /* 0x000fe40008000000 */
[----:B------:R-:W-:Y:S02]  /*5030*/  USEL UR4, UR4, URZ, UP0 ;  /* 0x000000ff04047287 */ /* 0x000fe40008000000 */
[----:B------:R-:W-:Y:S02]  /*5040*/  ULOP3.LUT UR5, UR6, UR5, URZ, 0x3c, !UPT ;  /* 0x0000000506057292 */ /* 0x000fe4000f8e3cff */
[----:B------:R-:W-:-:S04]  /*5050*/  ULEA UR4, UR4, UR36, 0x3 ;  /* 0x0000002404047291 */ /* 0x000fc8000f8e18ff */
[----:B-1----:R-:W-:Y:S02]  /*5060*/  IMAD.U32 R2, RZ, RZ, UR5 ;  /* 0x00000005ff027e24 */ /* 0x002fe4000f8e00ff */
[----:B------:R-:W-:-:S03]  /*5070*/  MOV R0, UR4 ;  /* 0x0000000400007c02 */ /* 0x000fc60008000f00 */
[----:B------:R-:W-:-:S07]  /*5080*/  SHF.L.U32 R2, R2, 0x1f, RZ ;  /* 0x0000001f02027819 */ /* 0x000fce00000006ff */
.L_x_87:
[----:B-1----:R1:W2:Y:S02]  /*5090*/  SYNCS.PHASECHK.TRANS64.TRYWAIT P0, [R0+URZ], R2 ;  /* 0x00000002000075a7 */ /* 0x0022a400080011ff */
[----:B--2---:R-:W-:Y:S05]  /*50a0*/  @!P0 NANOSLEEP.SYNCS 0x989680 ;  /* 0x009896800000895d */ /* 0x004fea0003900000 */
[----:B------:R-:W2:Y:S02]  /*50b0*/  @!P0 SYNCS.PHASECHK.TRANS64 P0, [R0+URZ], R2 ;  /* 0x00000002000085a7 */ /* 0x000ea400080010ff */
[----:B--2---:R-:W-:Y:S05]  /*50c0*/  @P0 EXIT ;  /* 0x000000000000094d */ /* 0x004fea0003800000 */
[----:B------:R-:W-:Y:S05]  /*50d0*/  BRA `(.L_x_87) ;  /* 0xfffffffc00ec7947 */ /* 0x000fea000383ffff */
.L_x_17:
[----:B------:R-:W2:Y:S02]  /*50e0*/  S2UR UR4, SR_CgaCtaId ;  /* 0x00000000000479c3 */ /* 0x000ea40000008800 */
[----:B--2---:R-:W-:-:S04]  /*50f0*/  UISETP.NE.AND UP0, UPT, UR4, URZ, UPT ;  /* 0x000000ff0400728c */ /* 0x004fc8000bf05270 */
[----:B------:R-:W-:-:S09]  /*5100*/  UISETP.NE.OR UP0, UPT, UR15, 0x1, UP0 ;  /* 0x000000010f00788c */ /* 0x000fd20008705670 */
[----:B------:R-:W-:Y:S05]  /*5110*/  BRA.U UP0, `(.L_x_88) ;  /* 0x0000000100b47547 */ /* 0x000fea000b800000 */
[----:B------:R-:W2:Y:S01]  /*5120*/  S2UR UR5, SR_CgaCtaId ;  /* 0x00000000000579c3 */ /* 0x000ea20000008800 */
[----:B------:R-:W-:Y:S01]  /*5130*/  UMOV UR4, 0x400 ;  /* 0x0000040000047882 */ /* 0x000fe20000000000 */
[----:B------:R-:W-:Y:S01]  /*5140*/  HFMA2 R3, -RZ, RZ, 0, 5.9604644775390625e-08 ;  /* 0x00000001ff037431 */ /* 0x000fe200000001ff */
[----:B------:R-:W-:Y:S01]  /*5150*/  ISETP.NE.AND P0, PT, R0, RZ, PT ;  /* 0x000000ff0000720c */ /* 0x000fe20003f05270 */
[----:B------:R-:W-:Y:S01]  /*5160*/  IMAD.MOV.U32 R8, RZ, RZ, RZ ;  /* 0x000000ffff087224 */ /* 0x000fe200078e00ff */
[----:B--2---:R-:W-:-:S04]  /*5170*/  ULEA UR4, UR5, UR4, 0x18 ;  /* 0x0000000405047291 */ /* 0x004fc8000f8ec0ff */
[----:B------:R-:W-:Y:S02]  /*5180*/  UIADD3 UR5, UPT, UPT, UR4, 0x388, URZ ;  /* 0x0000038804057890 */ /* 0x000fe4000fffe0ff */
[----:B------:R-:W-:Y:S02]  /*5190*/  UIADD3 UR8, UPT, UPT, UR4, 0x380, URZ ;  /* 0x0000038004087890 */ /* 0x000fe4000fffe0ff */
[----:B------:R-:W-:-:S12]  /*51a0*/  UPRMT UR5, URZ, 0x654, UR5 ;  /* 0x00000654ff057896 */ /* 0x000fd80008000005 */
.L_x_91:
[----:B------:R-:W-:Y:S01]  /*51b0*/  SHF.L.U32 R6, R3, 0x1f, RZ ;  /* 0x0000001f03067819 */ /* 0x000fe200000006ff */
[----:B------:R-:W-:Y:S02]  /*51c0*/  IMAD.U32 R4, RZ, RZ, UR8 ;  /* 0x00000008ff047e24 */ /* 0x000fe4000f8e00ff */
[----:B------:R-:W-:Y:S01]  /*51d0*/  @!P0 IMAD.MOV.U32 R5, RZ, RZ, 0x10 ;  /* 0x00000010ff058424 */ /* 0x000fe200078e00ff */
[----:B------:R-:W2:Y:S02]  /*51e0*/  SYNCS.PHASECHK.TRANS64.TRYWAIT P1, [UR4+0x388], R6 ;  /* 0x00038806ff0075a7 */ /* 0x000ea40008021104 */
[----:B------:R-:W-:-:S04]  /*51f0*/  PRMT R4, R0, 0x654, R4 ;  /* 0x0000065400047816 */ /* 0x000fc80000000004 */
[----:B------:R-:W-:Y:S01]  /*5200*/  SEL R2, R4, R2, !P0 ;  /* 0x0000000204027207 */ /* 0x000fe20004000000 */
[----:B--2---:R-:W-:Y:S06]  /*5210*/  @!P1 BRA `(.L_x_89) ;  /* 0x0000005000209947 */ /* 0x004fec0003800000 */
.L_x_249:
[----:B------:R-:W-:Y:S01]  /*5220*/  UIADD3 UR6, UPT, UPT, UR4, 0x3c0, URZ ;  /* 0x000003c004067890 */ /* 0x000fe2000fffe0ff */
[----:B------:R3:W-:Y:S01]  /*5230*/  @!P0 SYNCS.ARRIVE.TRANS64.RED RZ, [R2+URZ], R5 ;  /* 0x0000000502ff89a7 */ /* 0x0007e200080004ff */
[----:B------:R-:W-:Y:S01]  /*5240*/  UIADD3 UR7, UPT, UPT, UR4, 0x380, URZ ;  /* 0x0000038004077890 */ /* 0x000fe2000fffe0ff */
[----:B------:R-:W-:-:S08]  /*5250*/  LOP3.LUT R3, R3, 0x1, RZ, 0x3c, !PT ;  /* 0x0000000103037812 */ /* 0x000fd000078e3cff */
[----:B------:R-:W-:Y:S06]  /*5260*/  UGETNEXTWORKID.BROADCAST [UR6], [UR7] ;  /* 0x00000000060073ca */ /* 0x000fec0008000100 */
[----:B---3--:R-:W-:-:S04]  /*5270*/  SHF.L.U32 R5, R8, 0x1f, RZ ;  /* 0x0000001f08057819 */ /* 0x008fc800000006ff */
[----:B------:R-:W3:Y:S02]  /*5280*/  SYNCS.PHASECHK.TRANS64.TRYWAIT P1, [UR4+0x380], R5 ;  /* 0x00038005ff0075a7 */ /* 0x000ee40008021104 */
[----:B---3--:R-:W-:Y:S05]  /*5290*/  @!P1 BRA `(.L_x_90) ;  /* 0x0000005000189947 */ /* 0x008fea0003800000 */
.L_x_251:
[----:B--2---:R-:W2:Y:S01]  /*52a0*/  LDS.128 R4, [UR4+0x3c0] ;  /* 0x0003c004ff047984 */ /* 0x004ea20008000c00 */
[----:B------:R-:W-:Y:S01]  /*52b0*/  LOP3.LUT R8, R8, 0x1, RZ, 0x3c, !PT ;  /* 0x0000000108087812 */ /* 0x000fe200078e3cff */
[----:B------:R-:W-:Y:S01]  /*52c0*/  @!PT LDS RZ, [RZ] ;  /* 0x00000000fffff984 */ /* 0x000fe20000000800 */
[----:B------:R-:W-:Y:S01]  /*52d0*/  @!PT LDS RZ, [RZ] ;  /* 0x00000000fffff984 */ /* 0x000fe20000000800 */
[----:B------:R-:W-:Y:S01]  /*52e0*/  @!PT LDS RZ, [RZ] ;  /* 0x00000000fffff984 */ /* 0x000fe20000000800 */
[----:B------:R-:W-:Y:S01]  /*52f0*/  @!PT LDS RZ, [RZ] ;  /* 0x00000000fffff984 */ /* 0x000fe20000000800 */
[----:B------:R3:W-:Y:S06]  /*5300*/  MEMBAR.ALL.CTA ;  /* 0x0000000000007992 */ /* 0x0007ec0000008000 */
[----:B---3--:R-:W3:Y:S02]  /*5310*/  FENCE.VIEW.ASYNC.S ;  /* 0x00000000000073c6 */ /* 0x008ee40000000000 */
[----:B---3--:R-:W-:Y:S01]  /*5320*/  SYNCS.ARRIVE.TRANS64.RED.A1T0 RZ, [UR5], RZ ;  /* 0x000000ffffff79a7 */ /* 0x008fe20008100405 */
[----:B--2---:R-:W-:-:S13]  /*5330*/  LOP3.LUT P1, RZ, R6, 0x1, RZ, 0xc0, !PT ;  /* 0x0000000106ff7812 */ /* 0x004fda000782c0ff */
[----:B------:R-:W-:Y:S05]  /*5340*/  @P1 BRA `(.L_x_91) ;  /* 0xfffffffc00981947 */ /* 0x000fea000383ffff */
[----:B------:R-:W-:-:S04]  /*5350*/  SHF.L.U32 R0, R3, 0x1f, RZ ;  /* 0x0000001f03007819 */ /* 0x000fc800000006ff */
[----:B------:R-:W2:Y:S02]  /*5360*/  SYNCS.PHASECHK.TRANS64 P0, [UR4+0x388], R0 ;  /* 0x00038800ff0075a7 */ /* 0x000ea40008001004 */
[----:B-12---:R-:W-:Y:S05]  /*5370*/  @P0 EXIT ;  /* 0x000000000000094d */ /* 0x006fea0003800000 */
[----:B------:R-:W-:-:S07]  /*5380*/  MOV R0, UR4 ;  /* 0x0000000400007c02 */ /* 0x000fce0008000f00 */
.L_x_92:
[----:B-1----:R-:W-:-:S04]  /*5390*/  SHF.L.U32 R2, R3, 0x1f, RZ ;  /* 0x0000001f03027819 */ /* 0x002fc800000006ff */
[----:B------:R1:W2:Y:S03]  /*53a0*/  SYNCS.PHASECHK.TRANS64.TRYWAIT P0, [R0+URZ+0x388], R2 ;  /* 0x00038802000075a7 */ /* 0x0002a600080011ff */
[----:B--2---:R-:W-:Y:S05]  /*53b0*/  @!P0 NANOSLEEP.SYNCS 0x989680 ;  /* 0x009896800000895d */ /* 0x004fea0003900000 */
[----:B------:R-:W2:Y:S02]  /*53c0*/  @!P0 SYNCS.PHASECHK.TRANS64 P0, [R0+URZ+0x388], R2 ;  /* 0x00038802000085a7 */ /* 0x000ea400080010ff */
[----:B--2---:R-:W-:Y:S05]  /*53d0*/  @P0 EXIT ;  /* 0x000000000000094d */ /* 0x004fea0003800000 */
[----:B------:R-:W-:Y:S05]  /*53e0*/  BRA `(.L_x_92) ;  /* 0xfffffffc00e87947 */ /* 0x000fea000383ffff */
.L_x_88:
[----:B------:R-:W-:-:S09]  /*53f0*/  UISETP.NE.AND UP0, UPT, UR15, URZ, UPT ;  /* 0x000000ff0f00728c */ /* 0x000fd2000bf05270 */
[----:B------:R-:W-:Y:S05]  /*5400*/  BRA.U UP0, `(.L_x_93) ;  /* 0x0000000d001c7547 */ /* 0x000fea000b800000 */
[----:B------:R-:W2:Y:S01]  /*5410*/  S2UR UR7, SR_CgaCtaId ;  /* 0x00000000000779c3 */ /* 0x000ea20000008800 */
[----:B------:R-:W-:Y:S01]  /*5420*/  UMOV UR4, 0x40 ;  /* 0x0000004000047882 */ /* 0x000fe20000000000 */
[----:B------:R-:W-:Y:S01]  /*5430*/  NOP ;  /* 0x0000000000007918 */ /* 0x000fe20000000000 */
[----:B------:R-:W-:Y:S01]  /*5440*/  UMOV UR6, 0x400 ;  /* 0x0000040000067882 */ /* 0x000fe20000000000 */
[----:B--2---:R-:W-:Y:S02]  /*5450*/  ULEA UR5, UR7, UR4, 0x18 ;  /* 0x0000000407057291 */ /* 0x004fe4000f8ec0ff */
[----:B------:R-:W-:-:S07]  /*5460*/  ULEA UR6, UR7, UR6, 0x18 ;  /* 0x0000000607067291 */ /* 0x000fce000f8ec0ff */
[----:B------:R-:W2:Y:S02]  /*5470*/  LDS.U8 R0, [UR5+0x1c] ;  /* 0x00001c05ff007984 */ /* 0x000ea40008000000 */
[----:B--2---:R-:W-:-:S13]  /*5480*/  ISETP.NE.AND P0, PT, R0, RZ, PT ;  /* 0x000000ff0000720c */ /* 0x004fda0003f05270 */
[----:B------:R-:W-:Y:S05]  /*5490*/  @P0 BRA `(.L_x_94) ;  /* 0x0000000000580947 */ /* 0x000fea0003800000 */
[----:B------:R-:W-:-:S13]  /*54a0*/  ELECT P0, URZ, PT ;  /* 0x0000000000ff782f */ /* 0x000fda0003800000 */
[----:B------:R-:W-:Y:S05]  /*54b0*/  @!P0 BRA `(.L_x_95) ;  /* 0x0000000000608947 */ /* 0x000fea0003800000 */
[----:B------:R-:W-:Y:S01]  /*54c0*/  UMOV UR4, 0x10 ;  /* 0x0000001000047882 */ /* 0x000fe20000000000 */
[----:B------:R-:W-:Y:S01]  /*54d0*/  HFMA2 R0, -RZ, RZ, 0, 5.9604644775390625e-08 ;  /* 0x00000001ff007431 */ /* 0x000fe200000001ff */
[----:B------:R-:W-:-:S03]  /*54e0*/  MOV R2, 0xffff ;  /* 0x0000ffff00027802 */ /* 0x000fc60000000f00 */
[----:B------:R-:W-:Y:S04]  /*54f0*/  DEPBAR.LE SB2, 0x36 ;  /* 0x0000ad800000791a */ /* 0x000fe80000000000 */
[----:B------:R-:W2:Y:S02]  /*5500*/  UTCATOMSWS.FIND_AND_SET.ALIGN UP0, UR4, UR4 ;  /* 0x00000004000475e3 */ /* 0x000ea40008000800 */
[----:B--2---:R-:W-:Y:S01]  /*5510*/  MOV R3, UR4 ;  /* 0x0000000400037c02 */ /* 0x004fe20008000f00 */
[----:B------:R-:W-:Y:S06]  /*5520*/  BRA.U UP0, `(.L_x_96) ;  /* 0x0000000100187547 */ /* 0x000fec000b800000 */
.L_x_97:
[----:B------:R-:W-:Y:S05]  /*5530*/  NANOSLEEP 0x64 ;  /* 0x000000640000795d */ /* 0x000fea0003800000 */
[----:B------:R-:W-:-:S05]  /*5540*/  UMOV UR4, 0x10 ;  /* 0x0000001000047882 */ /* 0x000fca0000000000 */
[----:B------:R-:W-:Y:S04]  /*5550*/  DEPBAR.LE SB2, 0x36 ;  /* 0x0000ad800000791a */ /* 0x000fe80000000000 */
[----:B------:R-:W2:Y:S02]  /*5560*/  UTCATOMSWS.FIND_AND_SET.ALIGN UP0, UR4, UR4 ;  /* 0x00000004000475e3 */ /* 0x000ea40008000800 */
[----:B--2---:R-:W-:Y:S01]  /*5570*/  MOV R3, UR4 ;  /* 0x0000000400037c02 */ /* 0x004fe20008000f00 */
[----:B------:R-:W-:Y:S05]  /*5580*/  BRA.U !UP0, `(.L_x_97) ;  /* 0xfffffffd08e87547 */ /* 0x000fea000b83ffff */
.L_x_96:
[-C--:B------:R-:W-:Y:S02]  /*5590*/  SHF.L.U32 R2, R2, R3.reuse, RZ ;  /* 0x0000000302027219 */ /* 0x080fe400000006ff */
[----:B------:R-:W-:Y:S01]  /*55a0*/  SHF.L.U32 R0, R0, R3, RZ ;  /* 0x0000000300007219 */ /* 0x000fe200000006ff */
[----:B------:R-:W-:Y:S02]  /*55b0*/  IMAD.SHL.U32 R3, R3, 0x20, RZ ;  /* 0x0000002003037824 */ /* 0x000fe400078e00ff */
[----:B------:R2:W-:Y:S04]  /*55c0*/  ATOMS.OR RZ, [UR5+0x14], R2 ;  /* 0x00001402ffff798c */ /* 0x0005e8000b000005 */
[----:B------:R2:W-:Y:S04]  /*55d0*/  ATOMS.OR RZ, [UR5+0x18], R0 ;  /* 0x00001800ffff798c */ /* 0x0005e8000b000005 */
[----:B------:R2:W-:Y:S01]  /*55e0*/  STS [UR6+0x3d0], R3 ;  /* 0x0003d003ff007988 */ /* 0x0005e20008000806 */
[----:B------:R-:W-:Y:S05]  /*55f0*/  BRA `(.L_x_95) ;  /* 0x0000000000107947 */ /* 0x000fea0003800000 */
.L_x_94:
[----:B------:R-:W-:Y:S02]  /*5600*/  MOV R0, 0xffffffff ;  /* 0xffffffff00007802 */ /* 0x000fe40000000f00 */
[----:B------:R-:W-:-:S03]  /*5610*/  MOV R2, 0x5640 ;  /* 0x0000564000027802 */ /* 0x000fc60000000f00 */
[----:B------:R2:W-:Y:S04]  /*5620*/  STS [UR6+0x3d0], R0 ;  /* 0x0003d000ff007988 */ /* 0x0005e80008000806 */
[----:B-12--5:R-:W-:Y:S05]  /*5630*/  CALL.REL.NOINC `($__internal_1_$__cuda_sm10x_tcgen05_guardrail_trap_phase_invalid_during_alloc) ;  /* 0x0000005000587944 */ /* 0x026fea0003c00000 */
.L_x_95:
[----:B------:R-:W-:Y:S05]  /*5640*/  WARPSYNC.ALL ;  /* 0x0000000000007948 */ /* 0x000fea0003800000 */
[----:B------:R-:W3:Y:S01]  /*5650*/  S2UR UR4, SR_CgaCtaId ;  /* 0x00000000000479c3 */ /* 0x000ee20000008800 */
[----:B------:R-:W-:Y:S01]  /*5660*/  UMOV UR14, 0x400 ;  /* 0x00000400000e7882 */ /* 0x000fe20000000000 */
[----:B------:R-:W-:-:S06]  /*5670*/  NOP ;  /* 0x0000000000007918 */ /* 0x000fcc0000000000 */
[----:B------:R-:W-:Y:S06]  /*5680*/  BAR.ARV 0x6, 0xa0 ;  /* 0x0182800000007b1d */ /* 0x000fec0000002000 */
[----:B------:R-:W4:Y:S01]  /*5690*/  LDCU.64 UR6, c[0x0][0x388] ;  /* 0x00007100ff0677ac */ /* 0x000f220008000a00 */
[----:B------:R-:W-:Y:S01]  /*56a0*/  IMAD.MOV.U32 R8, RZ, RZ, 0x1 ;  /* 0x00000001ff087424 */ /* 0x000fe200078e00ff */
[----:B------:R-:W1:Y:S01]  /*56b0*/  LDCU.64 UR8, c[0x0][0x390] ;  /* 0x00007200ff0877ac */ /* 0x000e620008000a00 */
[----:B------:R-:W-:Y:S01]  /*56c0*/  UMOV UR17, URZ ;  /* 0x000000ff00117c82 */ /* 0x000fe20008000000 */
[----:B------:R-:W-:Y:S01]  /*56d0*/  UMOV UR13, URZ ;  /* 0x000000ff000d7c82 */ /* 0x000fe20008000000 */
[----:B---3--:R-:W-:Y:S01]  /*56e0*/  ULEA UR14, UR4, UR14, 0x18 ;  /* 0x0000000e040e7291 */ /* 0x008fe2000f8ec0ff */
[----:B------:R-:W-:Y:S01]  /*56f0*/  UMOV UR20, 0x0 ;  /* 0x0000000000147882 */ /* 0x000fe20000000000 */
[----:B------:R-:W-:-:S02]  /*5700*/  UMOV UR21, 0x4110010 ;  /* 0x0411001000157882 */ /* 0x000fc40000000000 */
[----:B------:R-:W-:Y:S02]  /*5710*/  UIADD3 UR16, UPT, UPT, UR14, 0x1d600, URZ ;  /* 0x0001d6000e107890 */ /* 0x000fe4000fffe0ff */
[----:B----4-:R-:W-:-:S03]  /*5720*/  UIADD3 UR4, UPT, UPT, UR6, 0x1f, URZ ;  /* 0x0000001f06047890 */ /* 0x010fc6000fffe0ff */
[----:B------:R-:W2:Y:S01]  /*5730*/  LDS R9, [UR14+0x3d0] ;  /* 0x0003d00eff097984 */ /* 0x000ea20008000800 */
[----:B------:R-:W-:Y:S02]  /*5740*/  USHF.R.U32.HI UR16, URZ, 0x4, UR16 ;  /* 0x00000004ff107899 */ /* 0x000fe40008011610 */
[----:B------:R-:W-:Y:S02]  /*5750*/  USHF.R.S32.HI UR5, URZ, 0x1f, UR4 ;  /* 0x0000001fff057899 */ /* 0x000fe40008011404 */
[----:B------:R-:W-:Y:S02]  /*5760*/  ULOP3.LUT UR16, UR16, 0x3fff, URZ, 0xc0, !UPT ;  /* 0x00003fff10107892 */ /* 0x000fe4000f8ec0ff */
[----:B------:R-:W-:Y:S02]  /*5770*/  ULEA.HI UR4, UR5, UR4, URZ, 0x5 ;  /* 0x0000000405047291 */ /* 0x000fe4000f8f28ff */
[----:B------:R-:W-:Y:S02]  /*5780*/  UIADD3 UR5, UPT, UPT, UR14, 0x2600, URZ ;  /* 0x000026000e057890 */ /* 0x000fe4000fffe0ff */
[----:B------:R-:W-:-:S02]  /*5790*/  USHF.R.S32.HI UR4, URZ, 0x5, UR4 ;  /* 0x00000005ff047899 */ /* 0x000fc40008011404 */
[----:B------:R-:W-:Y:S02]  /*57a0*/  USHF.R.U32.HI UR5, URZ, 0x4, UR5 ;  /* 0x00000004ff057899 */ /* 0x000fe40008011605 */
[----:B------:R-:W-:Y:S02]  /*57b0*/  UIMAD UR4, UR4, UR7, URZ ;  /* 0x00000007040472a4 */ /* 0x000fe4000f8e02ff */
[----:B------:R-:W-:Y:S02]  /*57c0*/  ULOP3.LUT UR5, UR5, 0x3fff, URZ, 0xc0, !UPT ;  /* 0x00003fff05057892 */ /* 0x000fe4000f8ec0ff */
[----:B-1----:R-:W-:Y:S02]  /*57d0*/  UIMAD UR4, UR4, UR8, URZ ;  /* 0x00000008040472a4 */ /* 0x002fe4000f8e02ff */
[----:B------:R-:W-:Y:S02]  /*57e0*/  ULOP3.LUT UR15, UR5, 0x10000, URZ, 0xfc, !UPT ;  /* 0x00010000050f7892 */ /* 0x000fe4000f8efcff */
[----:B------:R-:W-:-:S02]  /*57f0*/  UIMAD UR6, UR4, UR9, URZ ;  /* 0x00000009040672a4 */ /* 0x000fc4000f8e02ff */
[----:B------:R-:W-:Y:S02]  /*5800*/  UIADD3 UR4, UPT, UPT, UR14, 0x388, URZ ;  /* 0x000003880e047890 */ /* 0x000fe4000fffe0ff */
[----:B------:R-:W-:Y:S02]  /*5810*/  UIADD3 UR19, UPT, UPT, UR6, -0x1, URZ ;  /* 0xffffffff06137890 */ /* 0x000fe4000fffe0ff */
[----:B------:R-:W-:Y:S02]  /*5820*/  UPRMT UR22, URZ, 0x654, UR4 ;  /* 0x00000654ff167896 */ /* 0x000fe40008000004 */
[----:B------:R-:W-:Y:S01]  /*5830*/  UISETP.GE.AND UP3, UPT, UR6, 0x1, UPT ;  /* 0x000000010600788c */ /* 0x000fe2000bf66270 */
[C---:B--2---:R-:W-:Y:S01]  /*5840*/  VIADD R3, R9.reuse, 0x40 ;  /* 0x0000004009037836 */ /* 0x044fe20000000000 */
[----:B------:R-:W-:-:S04]  /*5850*/  LOP3.LUT R2, R9, 0xffff, RZ, 0xc0, !PT ;  /* 0x0000ffff09027812 */ /* 0x000fc800078ec0ff */
[----:B------:R-:W-:-:S05]  /*5860*/  LOP3.LUT R3, R3, 0xffff, RZ, 0xc0, !PT ;  /* 0x0000ffff03037812 */ /* 0x000fca00078ec0ff */
[----:B------:R1:W-:Y:S02]  /*5870*/  STL.64 [R1], R2 ;  /* 0x0000000201007387 */ /* 0x0003e40000100a00 */
[----:B-1----:R-:W-:-:S07]  /*5880*/  CS2R R2, SRZ ;  /* 0x0000000000027805 */ /* 0x002fce000001ff00 */
.L_x_104:
[----:B-1----:R-:W-:-:S04]  /*5890*/  SHF.L.U32 R4, R3, 0x1f, RZ ;  /* 0x0000001f03047819 */ /* 0x002fc800000006ff */
[----:B------:R-:W1:Y:S02]  /*58a0*/  SYNCS.PHASECHK.TRANS64.TRYWAIT P0, [UR14+0x380], R4 ;  /* 0x00038004ff0075a7 */ /* 0x000e64000800110e */
[----:B-12-4-:R-:W-:Y:S05]  /*58b0*/  @!P0 BRA `(.L_x_98) ;  /* 0x0000004800a88947 */ /* 0x016fea0003800000 */
.L_x_253:
[----:B-1----:R-:W1:Y:S01]  /*58c0*/  LDS.128 R4, [UR14+0x3c0] ;  /* 0x0003c00eff047984 */ /* 0x002e620008000c00 */
[----:B------:R-:W-:Y:S01]  /*58d0*/  ULEA UR18, UR17, UR14, 0x3 ;  /* 0x0000000e11127291 */ /* 0x000fe2000f8e18ff */
[----:B------:R-:W-:Y:S01]  /*58e0*/  SHF.L.U32 R0, R8, 0x1f, RZ ;  /* 0x0000001f08007819 */ /* 0x000fe200000006ff */
[----:B------:R-:W-:Y:S01]  /*58f0*/  @!PT LDS RZ, [RZ] ;  /* 0x00000000fffff984 */ /* 0x000fe20000000800 */
[----:B------:R-:W-:Y:S01]  /*5900*/  @!PT LDS RZ, [RZ] ;  /* 0x00000000fffff984 */ /* 0x000fe20000000800 */
[----:B------:R-:W-:Y:S01]  /*5910*/  @!PT LDS RZ, [RZ] ;  /* 0x00000000fffff984 */ /* 0x000fe20000000800 */
[----:B------:R-:W-:Y:S01]  /*5920*/  @!PT LDS RZ, [RZ] ;  /* 0x00000000fffff984 */ /* 0x000fe20000000800 */
[----:B------:R2:W-:Y:S06]  /*5930*/  MEMBAR.ALL.CTA ;  /* 0x0000000000007992 */ /* 0x0005ec0000008000 */
[----:B--2---:R-:W2:Y:S02]  /*5940*/  FENCE.VIEW.ASYNC.S ;  /* 0x00000000000073c6 */ /* 0x004ea40000000000 */
[----:B--2---:R-:W-:Y:S01]  /*5950*/  SYNCS.ARRIVE.TRANS64.RED.A1T0 RZ, [UR22], RZ ;  /* 0x000000ffffff79a7 */ /* 0x004fe20008100416 */
[----:B------:R-:W2:Y:S01]  /*5960*/  SYNCS.PHASECHK.TRANS64.TRYWAIT P0, [UR18+0x3a0], R0 ;  /* 0x0003a000ff0075a7 */ /* 0x000ea20008001112 */
[----:B-1----:R-:W-:Y:S01]  /*5970*/  LOP3.LUT P2, RZ, R6, 0x1, RZ, 0xc0, !PT ;  /* 0x0000000106ff7812 */ /* 0x002fe2000784c0ff */
[----:B--2---:R-:W-:-:S12]  /*5980*/  @!P0 BRA `(.L_x_99) ;  /* 0x00000048008c8947 */ /* 0x004fd80003800000 */
.L_x_255:
[----:B------:R-:W-:Y:S05]  /*5990*/  BRA.U !UP3, `(.L_x_100) ;  /* 0x000000010ba87547 */ /* 0x000fea000b800000 */
[----:B-1----:R-:W-:Y:S01]  /*59a0*/  IMAD.U32 R0, RZ, RZ, UR17 ;  /* 0x00000011ff007e24 */ /* 0x002fe2000f8e00ff */
[----:B------:R-:W-:-:S04]  /*59b0*/  ULEA UR4, UR13, UR14, 0x3 ;  /* 0x0000000e0d047291 */ /* 0x000fc8000f8e18ff */
[----:B------:R-:W-:-:S05]  /*59c0*/  LEA R0, R0, R1, 0x2 ;  /* 0x0000000100007211 */ /* 0x000fca00078e10ff */
[----:B------:R1:W5:Y:S01]  /*59d0*/  LDL R4, [R0] ;  /* 0x0000000000047983 */ /* 0x0003620000100800 */
[----:B------:R-:W-:Y:S01]  /*59e0*/  UPLOP3.LUT UP2, UPT, UPT, UPT, UPT, 0x40, 0x4 ;  /* 0x000000000004789c */ /* 0x000fe20003f4e870 */
[----:B------:R-:W-:Y:S01]  /*59f0*/  UMOV UR10, UR19 ;  /* 0x00000013000a7c82 */ /* 0x000fe20008000000 */
[----:B-1----:R-:W-:-:S04]  /*5a00*/  SHF.L.U32 R0, R2, 0x1f, RZ ;  /* 0x0000001f02007819 */ /* 0x002fc800000006ff */
[----:B------:R1:W2:Y:S01]  /*5a10*/  SYNCS.PHASECHK.TRANS64.TRYWAIT P1, [UR4], R0 ;  /* 0x00000000ff0075a7 */ /* 0x0002a20008021104 */
[----:B------:R-:W-:-:S05]  /*5a20*/  UMOV UR4, UR13 ;  /* 0x0000000d00047c82 */ /* 0x000fca0008000000 */
.L_x_103:
[----:B------:R-:W-:Y:S01]  /*5a30*/  ULEA UR11, UR4, UR14, 0x3 ;  /* 0x0000000e040b7291 */ /* 0x000fe2000f8e18ff */
[----:B--234-:R-:W-:Y:S11]  /*5a40*/  @P1 BRA `(.L_x_101) ;  /* 0x00000000000c1947 */ /* 0x01cff60003800000 */
[----:B------:R-:W-:Y:S04]  /*5a50*/  SHF.L.U32 R5, R2, 0x1f, RZ ;  /* 0x0000001f02057819 */ /* 0x000fe800000006ff */
[----:B------:R-:W2:Y:S02]  /*5a60*/  SYNCS.PHASECHK.TRANS64.TRYWAIT P0, [UR11], R5 ;  /* 0x00000005ff0075a7 */ /* 0x000ea4000800110b */
[----:B--2---:R-:W-:Y:S05]  /*5a70*/  @!P0 BRA `(.L_x_102) ;  /* 0x0000004800688947 */ /* 0x004fea0003800000 */
.L_x_101:
[----:B------:R-:W-:Y:S01]  /*5a80*/  UISETP.NE.AND UP0, UPT, UR10, URZ, UPT ;  /* 0x000000ff0a00728c */ /* 0x000fe2000bf05270 */
[----:B------:R-:W-:Y:S01]  /*5a90*/  PLOP3.LUT P1, PT, PT, PT, PT, 0x80, 0x8 ;  /* 0x000000000008781c */ /* 0x000fe20003f2f070 */
[----:B------:R-:W-:Y:S02]  /*5aa0*/  UIADD3 UR5, UPT, UPT, UR4, 0x1, URZ ;  /* 0x0000000104057890 */ /* 0x000fe4000fffe0ff */
[----:B------:R-:W-:Y:S02]  /*5ab0*/  USHF.L.U32 UR4, UR4, 0x7, URZ ;  /* 0x0000000704047899 */ /* 0x000fe400080006ff */
[----:B------:R-:W-:Y:S01]  /*5ac0*/  UISETP.NE.AND UP1, UPT, UR5, 0x36, UPT ;  /* 0x000000360500788c */ /* 0x000fe2000bf25270 */
[----:B------:R-:W-:Y:S01]  /*5ad0*/  PLOP3.LUT P0, PT, PT, PT, UP0, 0x80, 0x8 ;  /* 0x000000000008781c */ /* 0x000fe20003f0f008 */
[----:B------:R-:W-:Y:S02]  /*5ae0*/  UIADD3 UR8, UPT, UPT, UR16, UR4, URZ ;  /* 0x0000000410087290 */ /* 0x000fe4000fffe0ff */
[----:B------:R-:W-:Y:S02]  /*5af0*/  USEL UR6, URZ, 0x1, UP1 ;  /* 0x00000001ff067887 */ /* 0x000fe40008800000 */
[----:B------:R-:W-:Y:S01]  /*5b00*/  USEL UR13, UR5, URZ, UP1 ;  /* 0x000000ff050d7287 */ /* 0x000fe20008800000 */
[----:B------:R-:W-:Y:S01]  /*5b10*/  UMOV UR9, 0x80004020 ;  /* 0x8000402000097882 */ /* 0x000fe20000000000 */
[----:B------:R-:W-:Y:S02]  /*5b20*/  UMOV UR7, 0xc0004010 ;  /* 0xc000401000077882 */ /* 0x000fe40000000000 */
[----:B------:R-:W-:Y:S01]  /*5b30*/  @UP0 ULEA UR5, UR13, UR14, 0x3 ;  /* 0x0000000e0d050291 */ /* 0x000fe2000f8e18ff */
[----:B------:R-:W-:Y:S01]  /*5b40*/  LOP3.LUT R2, R2, UR6, RZ, 0x3c, !PT ;  /* 0x0000000602027c12 */ /* 0x000fe2000f8e3cff */
[----:B------:R-:W-:Y:S02]  /*5b50*/  UIADD3 UR6, UPT, UPT, UR4, UR15, URZ ;  /* 0x0000000f04067290 */ /* 0x000fe4000fffe0ff */
[----:B------:R-:W-:Y:S01]  /*5b60*/  UIADD3 UR4, UPT, UPT, UR10, 0x1, URZ ;  /* 0x000000010a047890 */ /* 0x000fe2000fffe0ff */
[----:B-1----:R-:W-:Y:S01]  /*5b70*/  @P0 SHF.L.U32 R0, R2, 0x1f, RZ ;  /* 0x0000001f02000819 */ /* 0x002fe200000006ff */
[----:B------:R-:W-:Y:S02]  /*5b80*/  UIADD3 UR10, UPT, UPT, UR10, -0x1, URZ ;  /* 0xffffffff0a0a7890 */ /* 0x000fe4000fffe0ff */
[----:B------:R-:W-:Y:S01]  /*5b90*/  UISETP.GT.U32.AND UP0, UPT, UR4, 0x1, UPT ;  /* 0x000000010400788c */ /* 0x000fe2000bf04070 */
[----:B------:R3:W4:Y:S01]  /*5ba0*/  @P0 SYNCS.PHASECHK.TRANS64.TRYWAIT P1, [UR5], R0 ;  /* 0x00000000ff0005a7 */ /* 0x0007220008021105 */
[----:B------:R-:W-:Y:S11]  /*5bb0*/  ELECT P0, URZ, PT ;  /* 0x0000000000ff782f */ /* 0x000ff60003800000 */
[----:B------:R-:W-:Y:S02]  /*5bc0*/  @!UPT UIADD3 URZ, UPT, UPT, URZ, URZ, URZ ;  /* 0x000000fffffff290 */ /* 0x000fe4000fffe0ff */
[----:B-----5:R-:W-:Y:S01]  /*5bd0*/  @P0 R2UR.BROADCAST UR12, R4 ;  /* 0x00000000040c02ca */ /* 0x020fe200008e0000 */
[----:B------:R-:W-:Y:S01]  /*5be0*/  UIADD3 UR5, UPT, UPT, UR11, 0x1b0, URZ ;  /* 0x000001b00b057890 */ /* 0x000fe2000fffe0ff */
[----:B------:R-:W-:Y:S11]  /*5bf0*/  UMOV UR4, UR13 ;  /* 0x0000000d00047c82 */ /* 0x000ff60008000000 */
[----:B------:R3:W-:Y:S01]  /*5c00*/  UTCQMMA gdesc[UR6], gdesc[UR8], tmem[UR12], tmem[UR20], idesc[UR21], UP2 ;  /* 0x00ff1408060075ea */ /* 0x0007e2000900030c */
[----:B------:R-:W-:Y:S01]  /*5c10*/  UPLOP3.LUT UP2, UPT, UPT, UPT, UPT, 0x80, 0x8 ;  /* 0x000000000008789c */ /* 0x000fe20003f4f070 */
[----:B------:R3:W-:Y:S01]  /*5c20*/  UTCBAR [UR5], URZ ;  /* 0x000000ff050073e9 */ /* 0x0007e200080000ff */
[----:B------:R-:W-:Y:S09]  /*5c30*/  BRA.U UP0, `(.L_x_103) ;  /* 0xfffffffd007c7547 */ /* 0x000ff2000b83ffff */
.L_x_100:
[----:B------:R-:W-:Y:S01]  /*5c40*/  UIADD3 UR4, UPT, UPT, UR17, 0x1, URZ ;  /* 0x0000000111047890 */ /* 0x000fe2000fffe0ff */
[----:B------:R-:W-:Y:S01]  /*5c50*/  LOP3.LUT R3, R3, 0x1, RZ, 0x3c, !PT ;  /* 0x0000000103037812 */ /* 0x000fe200078e3cff */
[----:B---3--:R-:W-:Y:S02]  /*5c60*/  UIADD3 UR5, UPT, UPT, UR18, 0x390, URZ ;  /* 0x0000039012057890 */ /* 0x008fe4000fffe0ff */
[----:B------:R-:W-:-:S04]  /*5c70*/  UISETP.NE.AND UP0, UPT, UR4, 0x2, UPT ;  /* 0x000000020400788c */ /* 0x000fc8000bf05270 */
[----:B------:R-:W-:Y:S02]  /*5c80*/  USEL UR6, URZ, 0x1, UP0 ;  /* 0x00000001ff067887 */ /* 0x000fe40008000000 */
[----:B------:R-:W-:Y:S01]  /*5c90*/  USEL UR17, UR4, URZ, UP0 ;  /* 0x000000ff04117287 */ /* 0x000fe20008000000 */
[----:B------:R2:W-:Y:S03]  /*5ca0*/  UTCBAR [UR5], URZ ;  /* 0x000000ff050073e9 */ /* 0x0005e600080000ff */
[----:B------:R-:W-:Y:S01]  /*5cb0*/  LOP3.LUT R8, R8, UR6, RZ, 0x3c, !PT ;  /* 0x0000000608087c12 */ /* 0x000fe2000f8e3cff */
[----:B------:R-:W-:Y:S07]  /*5cc0*/  @P2 BRA `(.L_x_104) ;  /* 0xfffffff800f02947 */ /* 0x000fee000383ffff */
[----:B------:R-:W3:Y:S01]  /*5cd0*/  S2UR UR6, SR_CgaCtaId ;  /* 0x00000000000679c3 */ /* 0x000ee20000008800 */
[----:B------:R-:W-:Y:S01]  /*5ce0*/  ELECT P0, URZ, PT ;  /* 0x0000000000ff782f */ /* 0x000fe20003800000 */
[----:B-1----:R-:W-:Y:S01]  /*5cf0*/  IMAD.MOV.U32 R0, RZ, RZ, 0x1 ;  /* 0x00000001ff007424 */ /* 0x002fe200078e00ff */
[----:B------:R-:W-:Y:S01]  /*5d00*/  UIADD3 UR14, UPT, UPT, UR14, 0x3a0, URZ ;  /* 0x000003a00e0e7890 */ /* 0x000fe2000fffe0ff */
[----:B------:R-:W-:Y:S01]  /*5d10*/  SHF.L.U32 R2, R8, 0x1f, RZ ;  /* 0x0000001f08027819 */ /* 0x000fe200000006ff */
[----:B------:R-:W-:-:S03]  /*5d20*/  UMOV UR4, 0x40 ;  /* 0x0000004000047882 */ /* 0x000fc60000000000 */
[----:B------:R-:W-:Y:S01]  /*5d30*/  UVIRTCOUNT.DEALLOC.SMPOOL 0x80 ;  /* 0x000000800000784c */ /* 0x000fe20000000000 */
[----:B---3--:R-:W-:Y:S02]  /*5d40*/  ULEA UR6, UR6, UR4, 0x18 ;  /* 0x0000000406067291 */ /* 0x008fe4000f8ec0ff */
[----:B------:R-:W-:-:S07]  /*5d50*/  ULEA UR4, UR17, UR14, 0x3 ;  /* 0x0000000e11047291 */ /* 0x000fce000f8e18ff */
[----:B------:R1:W-:Y:S02]  /*5d60*/  @P0 STS.U8 [UR6+0x1c], R0 ;  /* 0x00001c00ff000988 */ /* 0x0003e40008000006 */
[----:B------:R-:W3:Y:S02]  /*5d70*/  SYNCS.PHASECHK.TRANS64.TRYWAIT P0, [UR4], R2 ;  /* 0x00000002ff0075a7 */ /* 0x000ee40008001104 */
[----:B-1-3--:R-:W-:Y:S05]  /*5d80*/  @!P0 BRA `(.L_x_105) ;  /* 0x0000004400bc8947 */ /* 0x00afea0003800000 */
.L_x_258:
[----:B------:R-:W-:-:S04]  /*5d90*/  UIADD3 UR4, UPT, UPT, UR17, 0x1, URZ ;  /* 0x0000000111047890 */ /* 0x000fc8000fffe0ff */
[----:B------:R-:W-:-:S04]  /*5da0*/  UISETP.NE.AND UP0, UPT, UR4, 0x2, UPT ;  /* 0x000000020400788c */ /* 0x000fc8000bf05270 */
[----:B--2---:R-:W-:Y:S02]  /*5db0*/  USEL UR5, URZ, 0x1, UP0 ;  /* 0x00000001ff057887 */ /* 0x004fe40008000000 */
[----:B------:R-:W-:-:S04]  /*5dc0*/  USEL UR4, UR4, URZ, UP0 ;  /* 0x000000ff04047287 */ /* 0x000fc80008000000 */
[----:B------:R-:W-:Y:S01]  /*5dd0*/  ULEA UR4, UR4, UR14, 0x3 ;  /* 0x0000000e04047291 */ /* 0x000fe2000f8e18ff */
[----:B-1----:R-:W-:-:S04]  /*5de0*/  LOP3.LUT R2, R8, UR5, RZ, 0x3c, !PT ;  /* 0x0000000508027c12 */ /* 0x002fc8000f8e3cff */
[----:B------:R-:W-:-:S04]  /*5df0*/  SHF.L.U32 R2, R2, 0x1f, RZ ;  /* 0x0000001f02027819 */ /* 0x000fc800000006ff */
[----:B------:R-:W1:Y:S02]  /*5e00*/  SYNCS.PHASECHK.TRANS64.TRYWAIT P0, [UR4], R2 ;  /* 0x00000002ff0075a7 */ /* 0x000e640008001104 */
[----:B-1----:R-:W-:Y:S05]  /*5e10*/  @!P0 BRA `(.L_x_106) ;  /* 0x0000004400b08947 */ /* 0x002fea0003800000 */
.L_x_260:
[----:B------:R-:W-:Y:S01]  /*5e20*/  NOP ;  /* 0x0000000000007918 */ /* 0x000fe20000000000 */
[----:B-1----:R-:W1:Y:S01]  /*5e30*/  LDS R0, [UR6+0x14] ;  /* 0x00001406ff007984 */ /* 0x002e620008000800 */
[----:B------:R-:W-:Y:S01]  /*5e40*/  LOP3.LUT R3, R9, 0xffff, RZ, 0xc0, !PT ;  /* 0x0000ffff09037812 */ /* 0x000fe200078ec0ff */
[----:B------:R-:W-:-:S03]  /*5e50*/  IMAD.MOV.U32 R2, RZ, RZ, 0xffff ;  /* 0x0000ffffff027424 */ /* 0x000fc600078e00ff */
[----:B------:R-:W-:-:S04]  /*5e60*/  SHF.R.U32.HI R3, RZ, 0x5, R3 ;  /* 0x00000005ff037819 */ /* 0x000fc80000011603 */
[----:B------:R-:W-:-:S04]  /*5e70*/  SHF.L.U32 R2, R2, R3, RZ ;  /* 0x0000000302027219 */ /* 0x000fc800000006ff */
[----:B-1----:R-:W-:-:S04]  /*5e80*/  LOP3.LUT R0, R0, R2, RZ, 0xc0, !PT ;  /* 0x0000000200007212 */ /* 0x002fc800078ec0ff */
[----:B------:R-:W-:Y:S01]  /*5e90*/  ISETP.NE.AND P0, PT, R0, R2, PT ;  /* 0x000000020000720c */ /* 0x000fe20003f05270 */
[----:B------:R-:W-:-:S05]  /*5ea0*/  IMAD.MOV.U32 R0, RZ, RZ, 0x1 ;  /* 0x00000001ff007424 */ /* 0x000fca00078e00ff */
[----:B------:R-:W-:-:S07]  /*5eb0*/  SHF.L.U32 R0, R0, R3, RZ ;  /* 0x0000000300007219 */ /* 0x000fce00000006ff */
[----:B------:R-:W-:Y:S05]  /*5ec0*/  @P0 BRA `(.L_x_107) ;  /* 0x00000000005c0947 */ /* 0x000fea0003800000 */
[----:B------:R-:W1:Y:S02]  /*5ed0*/  LDS R3, [UR6+0x18] ;  /* 0x00001806ff037984 */ /* 0x000e640008000800 */
[----:B-1----:R-:W-:-:S04]  /*5ee0*/  LOP3.LUT R3, R3, R0, RZ, 0xc0, !PT ;  /* 0x0000000003037212 */ /* 0x002fc800078ec0ff */
[----:B------:R-:W-:-:S13]  /*5ef0*/  ISETP.NE.AND P0, PT, R3, R0, PT ;  /* 0x000000000300720c */ /* 0x000fda0003f05270 */
[----:B------:R-:W-:Y:S05]  /*5f00*/  @P0 BRA `(.L_x_108) ;  /* 0x0000000000400947 */ /* 0x000fea0003800000 */
[----:B------:R-:W-:Y:S01]  /*5f10*/  R2UR UR4, R2 ;  /* 0x00000000020472ca */ /* 0x000fe200000e0000 */
[----:B------:R-:W1:Y:S01]  /*5f20*/  S2R R3, SR_LANEID ;  /* 0x0000000000037919 */ /* 0x000e620000000000 */
[----:B------:R-:W-:-:S04]  /*5f30*/  LOP3.LUT R0, RZ, R0, RZ, 0x33, !PT ;  /* 0x00000000ff007212 */ /* 0x000fc800078e33ff */
[----:B------:R-:W2:Y:S07]  /*5f40*/  REDUX UR7, R0 ;  /* 0x00000000000773c4 */ /* 0x000eae0000000000 */
[----:B------:R-:W-:-:S03]  /*5f50*/  ULOP3.LUT UR5, URZ, UR4, URZ, 0x33, !UPT ;  /* 0x00000004ff057292 */ /* 0x000fc6000f8e33ff */
[----:B------:R-:W-:Y:S02]  /*5f60*/  VOTEU.ANY UR4, UPT, PT ;  /* 0x0000000000047886 */ /* 0x000fe400038e0100 */
[----:B------:R-:W-:Y:S01]  /*5f70*/  UFLO.U32 UR4, UR4 ;  /* 0x00000004000472bd */ /* 0x000fe200080e0000 */
[----:B------:R-:W-:-:S04]  /*5f80*/  IMAD.U32 R2, RZ, RZ, UR5 ;  /* 0x00000005ff027e24 */ /* 0x000fc8000f8e00ff */
[----:B------:R-:W3:Y:S02]  /*5f90*/  REDUX UR8, R2 ;  /* 0x00000000020873c4 */ /* 0x000ee40000000000 */
[----:B------:R1:W-:Y:S01]  /*5fa0*/  UTCATOMSWS.AND URZ, UR5 ;  /* 0x0000000500ff79e3 */ /* 0x0003e20008000000 */
[----:B--2---:R-:W-:Y:S01]  /*5fb0*/  IMAD.U32 R0, RZ, RZ, UR7 ;  /* 0x00000007ff007e24 */ /* 0x004fe2000f8e00ff */
[----:B-1----:R-:W-:Y:S01]  /*5fc0*/  ISETP.EQ.U32.AND P0, PT, R3, UR4, PT ;  /* 0x0000000403007c0c */ /* 0x002fe2000bf02070 */
[----:B---3--:R-:W-:-:S12]  /*5fd0*/  IMAD.U32 R2, RZ, RZ, UR8 ;  /* 0x00000008ff027e24 */ /* 0x008fd8000f8e00ff */
[----:B------:R1:W-:Y:S04]  /*5fe0*/  @P0 ATOMS.AND RZ, [UR6+0x14], R2 ;  /* 0x00001402ffff098c */ /* 0x0003e8000a800006 */
[----:B------:R1:W-:Y:S01]  /*5ff0*/  @P0 ATOMS.AND RZ, [UR6+0x18], R0 ;  /* 0x00001800ffff098c */ /* 0x0003e2000a800006 */
[----:B------:R-:W-:Y:S05]  /*6000*/  BRA `(.L_x_109) ;  /* 0x0000000000147947 */ /* 0x000fea0003800000 */
.L_x_108:
[----:B------:R-:W-:Y:S02]  /*6010*/  MOV R2, 0x6030 ;  /* 0x0000603000027802 */ /* 0x000fe40000000f00 */
[----:B----45:R-:W-:Y:S05]  /*6020*/  CALL.REL.NOINC `($__internal_0_$__cuda_sm10x_tcgen05_guardrail_trap_col_being_dealloced_not_returned_by_alloc) ;  /* 0x0000004400d07944 */ /* 0x030fea0003c00000 */
[----:B------:R-:W-:Y:S05]  /*6030*/  BRA `(.L_x_109) ;  /* 0x0000000000087947 */ /* 0x000fea0003800000 */
.L_x_107:
[----:B------:R-:W-:Y:S02]  /*6040*/  MOV R2, 0x6060 ;  /* 0x0000606000027802 */ /* 0x000fe40000000f00 */
[----:B----45:R-:W-:Y:S05]  /*6050*/  CALL.REL.NOINC `($__internal_2_$__cuda_sm10x_tcgen05_guardrail_trap_unallocated_columns_being_dealloced) ;  /* 0x0000004400dc7944 */ /* 0x030fea0003c00000 */
.L_x_109:
[----:B------:R-:W-:Y:S01]  /*6060*/  NOP ;  /* 0x0000000000007918 */ /* 0x000fe20000000000 */
[----:B------:R-:W-:Y:S05]  /*6070*/  EXIT ;  /* 0x000000000000794d */ /* 0x000fea0003800000 */
.L_x_93:
[----:B------:R-:W-:-:S09]  /*6080*/  UISETP.NE.OR UP0, UPT, UR15, 0x3, !UP2 ;  /* 0x000000030f00788c */ /* 0x000fd2000d705670 */
[----:B------:R-:W-:Y:S05]  /*6090*/  BRA.U UP0, `(.L_x_110) ;  /* 0x0000000d00687547 */ /* 0x000fea000b800000 */
[----:B------:R-:W2:Y:S01]  /*60a0*/  LDC.64 R2, c[0x0][0x988] ;  /* 0x00026200ff027b82 */ /* 0x000ea20000000a00 */
[----:B------:R-:W3:Y:S01]  /*60b0*/  LDCU UR30, c[0x0][0x370] ;  /* 0x00006e00ff1e77ac */ /* 0x000ee20008000800 */
[----:B------:R-:W-:Y:S01]  /*60c0*/  R2UR UR36, R68 ;  /* 0x00000000442472ca */ /* 0x000fe200000e0000 */
[----:B------:R-:W-:Y:S01]  /*60d0*/  IMAD.MOV.U32 R14, RZ, RZ, 0x1 ;  /* 0x00000001ff0e7424 */ /* 0x000fe200078e00ff */
[----:B------:R-:W-:Y:S01]  /*60e0*/  R2UR UR31, R69 ;  /* 0x00000000451f72ca */ /* 0x000fe200000e0000 */
[----:B------:R-:W3:Y:S01]  /*60f0*/  LDCU.128 UR32, c[0x0][0xc10] ;  /* 0x00018200ff2077ac */ /* 0x000ee20008000c00 */
[----:B------:R-:W-:Y:S02]  /*6100*/  IMAD.MOV.U32 R13, RZ, RZ, RZ ;  /* 0x000000ffff0d7224 */ /* 0x000fe400078e00ff */
[----:B------:R-:W4:Y:S01]  /*6110*/  S2UR UR10, SR_CgaCtaId ;  /* 0x00000000000a79c3 */ /* 0x000f220000008800 */
[----:B------:R-:W1:Y:S01]  /*6120*/  LDCU UR29, c[0x0][0x374] ;  /* 0x00006e80ff1d77ac */ /* 0x000e620008000800 */
[----:B------:R-:W4:Y:S06]  /*6130*/  LDCU UR17, c[0x0][0xc0c] ;  /* 0x00018180ff1177ac */ /* 0x000f2c0008000800 */
[----:B------:R-:W4:Y:S01]  /*6140*/  LDC.64 R6, c[0x0][0x348] ;  /* 0x0000d200ff067b82 */ /* 0x000f220000000a00 */
[----:B------:R-:W4:Y:S01]  /*6150*/  LDCU UR43, c[0x0][0xc20] ;  /* 0x00018400ff2b77ac */ /* 0x000f220008000800 */
[----:B------:R-:W4:Y:S06]  /*6160*/  LDCU UR4, c[0x0][0xc30] ;  /* 0x00018600ff0477ac */ /* 0x000f2c0008000800 */
[----:B------:R-:W4:Y:S01]  /*6170*/  LDC.64 R4, c[0x0][0x990] ;  /* 0x00026400ff047b82 */ /* 0x000f220000000a00 */
[----:B--2---:R-:W-:Y:S01]  /*6180*/  ISETP.NE.U32.AND P0, PT, R2, RZ, PT ;  /* 0x000000ff0200720c */ /* 0x004fe20003f05070 */
[----:B------:R-:W-:Y:S01]  /*6190*/  UMOV UR28, 0x400 ;  /* 0x00000400001c7882 */ /* 0x000fe20000000000 */
[----:B---3--:R-:W-:Y:S01]  /*61a0*/  UIMAD.WIDE.U32 UR6, UR30, UR32, URZ ;  /* 0x000000201e0672a5 */ /* 0x008fe2000f8e00ff */
[----:B------:R-:W-:Y:S01]  /*61b0*/  IMAD.MOV.U32 R2, RZ, RZ, 0x1000 ;  /* 0x00001000ff027424 */ /* 0x000fe200078e00ff */
[----:B------:R-:W-:Y:S01]  /*61c0*/  ISETP.NE.AND.EX P0, PT, R3, RZ, PT, P0 ;  /* 0x000000ff0300720c */ /* 0x000fe20003f05300 */
[----:B-1----:R-:W-:-:S02]  /*61d0*/  UIMAD.WIDE.U32 UR8, UR29, UR35, URZ ;  /* 0x000000231d0872a5 */ /* 0x002fc4000f8e00ff */
[----:B----4-:R-:W-:Y:S02]  /*61e0*/  ULEA UR28, UR10, UR28, 0x18 ;  /* 0x0000001c0a1c7291 */ /* 0x010fe4000f8ec0ff */
[----:B------:R-:W-:Y:S01]  /*61f0*/  UMOV UR41, UR7 ;  /* 0x0000000700297c82 */ /* 0x000fe20008000000 */
[----:B------:R-:W-:Y:S02]  /*6200*/  UISETP.GE.AND UP0, UPT, UR39, 0x1, UPT ;  /* 0x000000012700788c */ /* 0x000fe4000bf06270 */
[----:B------:R-:W-:Y:S02]  /*6210*/  UIADD3 UR38, UPT, UPT, UR28, 0x360, URZ ;  /* 0x000003601c267890 */ /* 0x000fe4000fffe0ff */
[----:B------:R-:W-:Y:S01]  /*6220*/  UIADD3 UR37, UPT, UPT, UR28, 0x388, URZ ;  /* 0x000003881c257890 */ /* 0x000fe2000fffe0ff */
[----:B------:R-:W-:Y:S01]  /*6230*/  UMOV UR40, UR9 ;  /* 0x0000000900287c82 */ /* 0x000fe20008000000 */
[----:B------:R-:W-:Y:S02]  /*6240*/  UPLOP3.LUT UP1, UPT, UPT, UPT, UPT, 0x40, 0x4 ;  /* 0x000000000004789c */ /* 0x000fe40003f2e870 */
[----:B------:R-:W-:Y:S01]  /*6250*/  UISETP.NE.AND UP6, UPT, UR39, 0x1, UPT ;  /* 0x000000012700788c */ /* 0x000fe2000bfc5270 */
[----:B------:R-:W1:Y:S01]  /*6260*/  LDCU.64 UR18, c[0x0][0xc28] ;  /* 0x00018500ff1277ac */ /* 0x000e620008000a00 */
[----:B------:R-:W-:-:S02]  /*6270*/  UISETP.NE.AND UP2, UPT, UR17, 0x1, UPT ;  /* 0x000000011100788c */ /* 0x000fc4000bf45270 */
[----:B------:R-:W-:Y:S02]  /*6280*/  UISETP.NE.AND UP0, UPT, UR34, 0x1, UPT ;  /* 0x000000012200788c */ /* 0x000fe4000bf05270 */
[----:B------:R-:W-:Y:S02]  /*6290*/  UPRMT UR38, UR10, 0x654, UR38 ;  /* 0x000006540a267896 */ /* 0x000fe40008000026 */
[----:B------:R-:W-:Y:S02]  /*62a0*/  UPRMT UR37, URZ, 0x654, UR37 ;  /* 0x00000654ff257896 */ /* 0x000fe40008000025 */
[----:B------:R-:W-:Y:S02]  /*62b0*/  USHF.R.U32.HI UR41, URZ, UR33, UR41 ;  /* 0x00000021ff297299 */ /* 0x000fe40008011629 */
[----:B------:R-:W-:Y:S02]  /*62c0*/  USHF.R.U32.HI UR40, URZ, UR43, UR40 ;  /* 0x0000002bff287299 */ /* 0x000fe40008011628 */
[----:B------:R-:W-:Y:S01]  /*62d0*/  UISETP.NE.AND UP3, UPT, UR4, 0x1, UPT ;  /* 0x000000010400788c */ /* 0x000fe2000bf65270 */
[----:B------:R-:W-:-:S10]  /*62e0*/  VOTEU.ANY UP5, P0 ;  /* 0x0000000000ff7886 */ /* 0x000fd400000a0100 */
.L_x_118:
[----:B------:R-:W-:Y:S04]  /*62f0*/  SHF.L.U32 R3, R13, 0x1f, RZ ;  /* 0x0000001f0d037819 */ /* 0x000fe800000006ff */
[----:B--2---:R-:W2:Y:S02]  /*6300*/  SYNCS.PHASECHK.TRANS64.TRYWAIT P0, [UR28+0x380], R3 ;  /* 0x00038003ff0075a7 */ /* 0x004ea4000800111c */
[----:B--2---:R-:W-:Y:S05]  /*6310*/  @!P0 BRA `(.L_x_111) ;  /* 0x0000004000888947 */ /* 0x004fea0003800000 */
.L_x_262:
[----:B------:R-:W3:Y:S01]  /*6320*/  LDS.128 R8, [UR28+0x3c0] ;  /* 0x0003c01cff087984 */ /* 0x000ee20008000c00 */
[----:B------:R-:W-:Y:S01]  /*6330*/  UISETP.GE.AND UP0, UPT, UR39, 0x1, UPT ;  /* 0x000000012700788c */ /* 0x000fe2000bf06270 */
[----:B------:R-:W-:Y:S01]  /*6340*/  @!PT LDS RZ, [RZ] ;  /* 0x00000000fffff984 */ /* 0x000fe20000000800 */
[----:B------:R-:W-:Y:S01]  /*6350*/  @!PT LDS RZ, [RZ] ;  /* 0x00000000fffff984 */ /* 0x000fe20000000800 */
[----:B------:R-:W-:Y:S01]  /*6360*/  @!PT LDS RZ, [RZ] ;  /* 0x00000000fffff984 */ /* 0x000fe20000000800 */
[----:B------:R-:W-:Y:S01]  /*6370*/  @!PT LDS RZ, [RZ] ;  /* 0x00000000fffff984 */ /* 0x000fe20000000800 */
[----:B------:R4:W-:Y:S06]  /*6380*/  MEMBAR.ALL.CTA ;  /* 0x0000000000007992 */ /* 0x0009ec0000008000 */
[----:B----4-:R-:W4:Y:S02]  /*6390*/  FENCE.VIEW.ASYNC.S ;  /* 0x00000000000073c6 */ /* 0x010f240000000000 */
[----:B----4-:R-:W-:Y:S01]  /*63a0*/  SYNCS.ARRIVE.TRANS64.RED.A1T0 RZ, [UR37], RZ ;  /* 0x000000ffffff79a7 */ /* 0x010fe20008100425 */
[----:B---3--:R-:W-:Y:S11]  /*63b0*/  LOP3.LUT P0, RZ, R10, 0x1, RZ, 0xc0, !PT ;  /* 0x000000010aff7812 */ /* 0x008ff6000780c0ff */
[----:B------:R-:W-:Y:S02]  /*63c0*/  @!UPT UIADD3 URZ, UPT, UPT, URZ, URZ, URZ ;  /* 0x000000fffffff290 */ /* 0x000fe4000fffe0ff */
[----:B------:R-:W-:Y:S01]  /*63d0*/  VOTEU.ANY UP2, P0 ;  /* 0x0000000000ff7886 */ /* 0x000fe20000040100 */
[----:B------:R-:W-:Y:S11]  /*63e0*/  PLOP3.LUT P0, PT, PT, PT, UP2, 0x80, 0x8 ;  /* 0x000000000008781c */ /* 0x000ff60003f0f028 */
[----:B------:R-:W-:Y:S02]  /*63f0*/  @!UPT UIADD3 URZ, UPT, UPT, URZ, URZ, URZ ;  /* 0x000000fffffff290 */ /* 0x000fe4000fffe0ff */
[----:B--2---:R-:W-:Y:S02]  /*6400*/  @P0 MOV R3, R8 ;  /* 0x0000000800030202 */ /* 0x004fe40000000f00 */
[----:B------:R-:W-:Y:S02]  /*6410*/  @P0 LOP3.LUT R0, R9, 0xffff, RZ, 0xc0, !PT ;  /* 0x0000ffff09000812 */ /* 0x000fe400078ec0ff */
[----:B------:R-:W-:Y:S02]  /*6420*/  @P0 R2UR UR5, R3 ;  /* 0x00000000030502ca */ /* 0x000fe400000e0000 */
[----:B------:R-:W-:Y:S11]  /*6430*/  @P0 R2UR UR4, R0 ;  /* 0x00000000000402ca */ /* 0x000ff600000e0000 */
[----:B------:R-:W-:Y:S02]  /*6440*/  @UP2 UMOV UR16, UR5 ;  /* 0x0000000500102c82 */ /* 0x000fe40008000000 */
[----:B------:R-:W-:Y:S01]  /*6450*/  @UP2 UMOV UR15, UR4 ;  /* 0x00000004000f2c82 */ /* 0x000fe20008000000 */
[----:B------:R-:W-:Y:S05]  /*6460*/  BRA.U !UP0, `(.L_x_112) ;  /* 0x0000000108b47547 */ /* 0x000fea000b800000 */
[----:B------:R-:W-:Y:S02]  /*6470*/  UIMAD.WIDE.U32 UR8, UR15, UR35, URZ ;  /* 0x000000230f0872a5 */ /* 0x000fe4000f8e00ff */
[----:B------:R-:W-:Y:S02]  /*6480*/  UP2UR UR14, UPR, URZ, 0x2 ;  /* 0x00000002ff0e7883 */ /* 0x000fe40008000000 */
[----:B------:R-:W-:Y:S02]  /*6490*/  UISETP.NE.AND UP1, UPT, UR34, 0x1, UPT ;  /* 0x000000012200788c */ /* 0x000fe4000bf25270 */
[----:B------:R-:W-:Y:S02]  /*64a0*/  UIMAD.WIDE.U32 UR10, UR16, UR32, URZ ;  /* 0x00000020100a72a5 */ /* 0x000fe4000f8e00ff */
[----:B------:R-:W-:Y:S02]  /*64b0*/  USEL UR4, UR29, UR40, !UP1 ;  /* 0x000000281d047287 */ /* 0x000fe4000c800000 */
[----:B------:R-:W-:Y:S02]  /*64c0*/  UISETP.NE.AND UP0, UPT, UR17, 0x1, UPT ;  /* 0x000000011100788c */ /* 0x000fe4000bf05270 */
[----:B-1----:R-:W-:Y:S02]  /*64d0*/  UIMAD.WIDE.U32 UR12, UR4, UR18, URZ ;  /* 0x00000012040c72a5 */ /* 0x002fe4000f8e00ff */
[----:B------:R-:W-:Y:S01]  /*64e0*/  USEL UR7, UR30, UR41, !UP0 ;  /* 0x000000291e077287 */ /* 0x000fe2000c000000 */
[----:B------:R-:W-:Y:S02]  /*64f0*/  UMOV UR5, UR9 ;  /* 0x0000000900057c82 */ /* 0x000fe40008000000 */
[----:B------:R-:W-:Y:S02]  /*6500*/  USHF.R.U32.HI UR6, URZ, UR43, UR5 ;  /* 0x0000002bff067299 */ /* 0x000fe40008011605 */
[----:B------:R-:W-:Y:S02]  /*6510*/  UIMAD.WIDE.U32 UR20, UR7, UR18, URZ ;  /* 0x00000012071472a5 */ /* 0x000fe4000f8e00ff */
[----:B------:R-:W-:Y:S02]  /*6520*/  USEL UR6, UR15, UR6, !UP1 ;  /* 0x000000060f067287 */ /* 0x000fe4000c800000 */
[----:B------:R-:W-:Y:S01]  /*6530*/  UISETP.NE.AND UP1, UPT, UR14, URZ, UPT ;  /* 0x000000ff0e00728c */ /* 0x000fe2000bf25270 */
[----:B------:R-:W-:Y:S01]  /*6540*/  UMOV UR5, UR11 ;  /* 0x0000000b00057c82 */ /* 0x000fe20008000000 */
[----:B------:R-:W-:Y:S02]  /*6550*/  UIMAD.WIDE.U32 UR10, UR6, UR18, URZ ;  /* 0x00000012060a72a5 */ /* 0x000fe4000f8e00ff */
[----:B------:R-:W-:Y:S03]  /*6560*/  USHF.R.U32.HI UR8, URZ, UR33, UR5 ;  /* 0x00000021ff087299 */ /* 0x000fe60008011605 */
[----:B------:R-:W-:Y:S02]  /*6570*/  UMOV UR5, UR13 ;  /* 0x0000000d00057c82 */ /* 0x000fe40008000000 */
[----:B------:R-:W-:Y:S03]  /*6580*/  @UP6 USHF.R.U32.HI UR4, URZ, UR19, UR5 ;  /* 0x00000013ff046299 */ /* 0x000fe60008011605 */
[----:B------:R-:W-:Y:S01]  /*6590*/  UMOV UR5, UR21 ;  /* 0x0000001500057c82 */ /* 0x000fe20008000000 */
[----:B------:R-:W-:Y:S02]  /*65a0*/  UIMAD UR4, UR39, UR4, URZ ;  /* 0x00000004270472a4 */ /* 0x000fe4000f8e02ff */
[----:B------:R-:W-:Y:S02]  /*65b0*/  @UP6 USHF.R.U32.HI UR7, URZ, UR19, UR5 ;  /* 0x00000013ff076299 */ /* 0x000fe40008011605 */
[----:B------:R-:W-:Y:S02]  /*65c0*/  USEL UR5, UR16, UR8, !UP0 ;  /* 0x0000000810057287 */ /* 0x000fe4000c000000 */
[----:B------:R-:W-:Y:S02]  /*65d0*/  UIMAD UR8, UR39, UR7, URZ ;  /* 0x00000007270872a4 */ /* 0x000fe4000f8e02ff */
[----:B------:R-:W-:Y:S03]  /*65e0*/  UISETP.GE.AND UP0, UPT, UR6, UR4, UPT ;  /* 0x000000040600728c */ /* 0x000fe6000bf06270 */
[----:B------:R-:W-:Y:S01]  /*65f0*/  UMOV UR4, UR11 ;  /* 0x0000000b00047c82 */ /* 0x000fe20008000000 */
[----:B------:R-:W-:Y:S02]  /*6600*/  UISETP.GE.OR UP0, UPT, UR5, UR8, UP0 ;  /* 0x000000080500728c */ /* 0x000fe40008706670 */
[----:B------:R-:W-:Y:S02]  /*6610*/  USHF.R.U32.HI UR4, URZ, UR19, UR4 ;  /* 0x00000013ff047299 */ /* 0x000fe40008011604 */
[----:B------:R-:W-:Y:S02]  /*6620*/  UIMAD.WIDE.U32 UR8, UR5, UR18, URZ ;  /* 0x00000012050872a5 */ /* 0x000fe4000f8e00ff */
[----:B------:R-:W-:Y:S04]  /*6630*/  USEL UR10, UR6, UR4, !UP6 ;  /* 0x00000004060a7287 */ /* 0x000fe8000f000000 */
[----:B------:R-:W-:Y:S01]  /*6640*/  UIADD3 UR11, UPT, UPT, -UR10, URZ, URZ ;  /* 0x000000ff0a0b7290 */ /* 0x000fe2000fffe1ff */
[----:B------:R-:W-:Y:S02]  /*6650*/  @!UP0 UMOV UR4, UR9 ;  /* 0x0000000900048c82 */ /* 0x000fe40008000000 */
[----:B------:R-:W-:Y:S02]  /*6660*/  @!UP0 USHF.R.U32.HI UR4, URZ, UR19, UR4 ;  /* 0x00000013ff048299 */ /* 0x000fe40008011604 */
[----:B------:R-:W-:Y:S02]  /*6670*/  UIMAD UR8, UR39, UR11, UR6 ;  /* 0x0000000b270872a4 */ /* 0x000fe4000f8e0206 */
[----:B------:R-:W-:Y:S04]  /*6680*/  @!UP0 USEL UR4, UR5, UR4, !UP6 ;  /* 0x0000000405048287 */ /* 0x000fe8000f000000 */
[----:B------:R-:W-:Y:S02]  /*6690*/  @!UP0 UIMAD UR8, UR7, UR8, UR4 ;  /* 0x00000008070882a4 */ /* 0x000fe4000f8e0204 */
[----:B------:R-:W-:Y:S02]  /*66a0*/  @!UP0 UIADD3 UR9, UPT, UPT, UR10, -UR4, URZ ;  /* 0x800000040a098290 */ /* 0x000fe4000fffe0ff */
[----:B------:R-:W-:Y:S02]  /*66b0*/  UIADD3 UR4, UPT, UPT, -UR5, URZ, URZ ;  /* 0x000000ff05047290 */ /* 0x000fe4000fffe1ff */
[----:B------:R-:W-:Y:S02]  /*66c0*/  UIADD3 UR7, UPT, UPT, -UR6, URZ, URZ ;  /* 0x000000ff06077290 */ /* 0x000fe4000fffe1ff */
[----:B------:R-:W-:Y:S02]  /*66d0*/  @!UP0 UIMAD UR6, UR9, UR39, UR5 ;  /* 0x00000027090682a4 */ /* 0x000fe4000f8e0205 */
[----:B------:R-:W-:Y:S02]  /*66e0*/  UIMAD UR16, UR17, UR4, UR16 ;  /* 0x00000004111072a4 */ /* 0x000fe4000f8e0210 */
[----:B------:R-:W-:Y:S01]  /*66f0*/  UIMAD UR15, UR34, UR7, UR15 ;  /* 0x00000007220f72a4 */ /* 0x000fe2000f8e020f */
[----:B------:R-:W-:Y:S02]  /*6700*/  @!UP0 UMOV UR5, UR8 ;  /* 0x0000000800058c82 */ /* 0x000fe40008000000 */
[----:B------:R-:W-:Y:S02]  /*6710*/  UIMAD UR16, UR5, UR17, UR16 ;  /* 0x00000011051072a4 */ /* 0x000fe4000f8e0210 */
[----:B------:R-:W-:Y:S11]  /*6720*/  UIMAD UR15, UR6, UR34, UR15 ;  /* 0x00000022060f72a4 */ /* 0x000ff6000f8e020f */
[----:B------:R-:W-:Y:S01]  /*6730*/  @!UPT UIADD3 URZ, UPT, UPT, URZ, URZ, URZ ;  /* 0x000000fffffff290 */ /* 0x000fe2000fffe0ff */
.L_x_112:
[----:B------:R-:W2:Y:S01]  /*6740*/  @!UP3 LDCU.128 UR8, c[0x0][0xc10] ;  /* 0x00018200ff08b7ac */ /* 0x000ea20008000c00 */
[C---:B------:R-:W-:Y:S02]  /*6750*/  ISETP.NE.U32.AND P2, PT, R4.reuse, RZ, PT ;  /* 0x000000ff0400720c */ /* 0x040fe40003f45070 */
[----:B------:R-:W-:Y:S02]  /*6760*/  ISETP.NE.U32.AND P1, PT, R4, RZ, PT ;  /* 0x000000ff0400720c */ /* 0x000fe40003f25070 */
[C---:B------:R-:W-:Y:S02]  /*6770*/  ISETP.NE.AND.EX P2, PT, R5.reuse, RZ, PT, P2 ;  /* 0x000000ff0500720c */ /* 0x040fe40003f45320 */
[----:B------:R-:W-:Y:S01]  /*6780*/  ISETP.NE.AND.EX P1, PT, R5, RZ, PT, P1 ;  /* 0x000000ff0500720c */ /* 0x000fe20003f25310 */
[----:B------:R-:W3:Y:S01]  /*6790*/  @!UP3 LDCU UR5, c[0x0][0xc0c] ;  /* 0x00018180ff05b7ac */ /* 0x000ee20008000800 */
[----:B------:R-:W-:Y:S01]  /*67a0*/  SHF.L.U32 R3, R14, 0x1f, RZ ;  /* 0x0000001f0e037819 */ /* 0x000fe200000006ff */
[----:B--2---:R-:W-:Y:S07]  /*67b0*/  UIMAD.WIDE.U32 UR6, UR16, UR8, URZ ;  /* 0x00000008100672a5 */ /* 0x004fee000f8e00ff */
[----:B------:R-:W-:Y:S01]  /*67c0*/  @!UP3 UMOV UR4, UR7 ;  /* 0x000000070004bc82 */ /* 0x000fe20008000000 */
[----:B---3--:R-:W-:Y:S02]  /*67d0*/  @!UP3 UISETP.NE.AND UP0, UPT, UR5, 0x1, UPT ;  /* 0x000000010500b88c */ /* 0x008fe4000bf05270 */
[----:B------:R-:W-:Y:S02]  /*67e0*/  @!UP3 USHF.R.U32.HI UR4, URZ, UR9, UR4 ;  /* 0x00000009ff04b299 */ /* 0x000fe40008011604 */
[----:B------:R-:W-:Y:S02]  /*67f0*/  UIMAD.WIDE.U32 UR6, UR15, UR11, URZ ;  /* 0x0000000b0f0672a5 */ /* 0x000fe4000f8e00ff */
[----:B------:R-:W-:Y:S02]  /*6800*/  @!UP3 USEL UR8, UR16, UR4, !UP0 ;  /* 0x000000041008b287 */ /* 0x000fe4000c000000 */
[----:B------:R-:W-:Y:S03]  /*6810*/  @!UP3 UISETP.NE.AND UP0, UPT, UR10, 0x1, UPT ;  /* 0x000000010a00b88c */ /* 0x000fe6000bf05270 */
[----:B------:R-:W-:Y:S02]  /*6820*/  @!UP3 UMOV UR6, UR7 ;  /* 0x000000070006bc82 */ /* 0x000fe40008000000 */
[----:B------:R-:W2:Y:S02]  /*6830*/  @!UP3 LDCU UR4, c[0x0][0xc20] ;  /* 0x00018400ff04b7ac */ /* 0x000ea40008000800 */
[----:B--2---:R-:W-:Y:S04]  /*6840*/  @!UP3 USHF.R.U32.HI UR6, URZ, UR4, UR6 ;  /* 0x00000004ff06b299 */ /* 0x004fe80008011606 */
[----:B------:R-:W-:Y:S04]  /*6850*/  @!UP3 USEL UR6, UR15, UR6, !UP0 ;  /* 0x000000060f06b287 */ /* 0x000fe8000c000000 */
[----:B------:R-:W-:Y:S02]  /*6860*/  @!UP3 UIADD3 UR4, UPT, UPT, -UR8, UR6, URZ ;  /* 0x000000060804b290 */ /* 0x000fe4000fffe1ff */
[----:B------:R-:W-:Y:S02]  /*6870*/  @!UP3 UIADD3 UR6, UPT, UPT, UR8, -UR6, URZ ;  /* 0x800000060806b290 */ /* 0x000fe4000fffe0ff */
[----:B------:R-:W-:Y:S02]  /*6880*/  @!UP3 UIMAD UR16, UR4, UR5, UR16 ;  /* 0x000000050410b2a4 */ /* 0x000fe4000f8e0210 */
[----:B------:R-:W-:Y:S01]  /*6890*/  @!UP3 UIMAD UR15, UR6, UR10, UR15 ;  /* 0x0000000a060fb2a4 */ /* 0x000fe2000f8e020f */
[----:B------:R-:W-:Y:S11]  /*68a0*/  BRA.U UP1, `(.L_x_113) ;  /* 0x0000000101107547 */ /* 0x000ff6000b800000 */
[----:B------:R-:W-:Y:S04]  /*68b0*/  MOV R12, UR42 ;  /* 0x0000002a000c7c02 */ /* 0x000fe80008000f00 */
[----:B------:R-:W-:Y:S04]  /*68c0*/  SHF.L.U32 R12, R12, 0x1f, RZ ;  /* 0x0000001f0c0c7819 */ /* 0x000fe800000006ff */
[----:B------:R-:W2:Y:S02]  /*68d0*/  SYNCS.PHASECHK.TRANS64.TRYWAIT P3, [UR28+0x378], R12 ;  /* 0x0003780cff0075a7 */ /* 0x000ea4000806111c */
[----:B--2---:R-:W-:Y:S05]  /*68e0*/  @!P3 BRA `(.L_x_114) ;  /* 0x0000003c002cb947 */ /* 0x004fea0003800000 */
.L_x_113:
[----:B------:R-:W-:Y:S05]  /*68f0*/  @!P2 BRA `(.L_x_115) ;  /* 0x000000000030a947 */ /* 0x000fea0003800000 */
[----:B------:R-:W-:Y:S01]  /*6900*/  UPLOP3.LUT UP4, UPT, UPT, UPT, UP5, 0x80, 0x8 ;  /* 0x000000000008789c */ /* 0x000fe20003f8f050 */
[----:B------:R-:W-:Y:S01]  /*6910*/  HFMA2 R76, -RZ, RZ, 0, 5.9604644775390625e-08 ;  /* 0x00000001ff4c7431 */ /* 0x000fe200000001ff */
[----:B------:R-:W3:Y:S04]  /*6920*/  LDCU.64 UR4, c[0x0][0x358] ;  /* 0x00006b00ff0477ac */ /* 0x000ee80008000a00 */
[----:B------:R-:W-:Y:S11]  /*6930*/  PLOP3.LUT P2, PT, PT, PT, UP4, 0x80, 0x8 ;  /* 0x000000000008781c */ /* 0x000ff60003f4f048 */
[----:B------:R-:W-:Y:S02]  /*6940*/  @!UPT UIADD3 URZ, UPT, UPT, URZ, URZ, URZ ;  /* 0x000000fffffff290 */ /* 0x000fe4000fffe0ff */
[----:B------:R-:W4:Y:S01]  /*6950*/  @P2 LDC.64 R18, c[0x0][0x988] ;  /* 0x00026200ff122b82 */ /* 0x000f220000000a00 */
[----:B--2---:R-:W-:Y:S04]  /*6960*/  @P2 IMAD R0, R16, R4, RZ ;  /* 0x0000000410002224 */ /* 0x004fe800078e02ff */
[----:B----4-:R-:W-:Y:S01]  /*6970*/  @P2 IMAD.WIDE R18, R0, 0x4, R18 ;  /* 0x0000000400122825 */ /* 0x010fe200078e0212 */
[----:B------:R-:W-:Y:S04]  /*6980*/  MOV R0, 0x1 ;  /* 0x0000000100007802 */ /* 0x000fe80000000f00 */
[----:B---3-5:R3:W5:Y:S01]  /*6990*/  @P2 LDG.E R39, desc[UR4][R18.64] ;  /* 0x0000000412272981 */ /* 0x028762000c1e1900 */
[----:B------:R-:W-:Y:S01]  /*69a0*/  @!P2 PRMT R76, R0, 0x7610, R76 ;  /* 0x00007610004ca816 */ /* 0x000fe2000000004c */
[----:B---3--:R-:W4:Y:S06]  /*69b0*/  @!P2 LDC R39, c[0x0][0x980] ;  /* 0x00026000ff27ab82 */ /* 0x008f2c0000000800 */
.L_x_115:
[----:B----45:R-:W-:Y:S01]  /*69c0*/  @!P1 FSETP.EQ.AND P2, PT, R39, RZ, PT ;  /* 0x000000ff2700920b */ /* 0x030fe20003f42000 */
[----:B------:R-:W-:Y:S01]  /*69d0*/  @!UPT UIADD3 URZ, UPT, UPT, URZ, URZ, URZ ;  /* 0x000000fffffff290 */ /* 0x000fe2000fffe0ff */
[----:B------:R-:W-:Y:S11]  /*69e0*/  @!P1 BRA `(.L_x_116) ;  /* 0x0000000000149947 */ /* 0x000ff60003800000 */
[----:B------:R-:W-:Y:S02]  /*69f0*/  LOP3.LUT P1, RZ, R76, 0xff, RZ, 0xc0, !PT ;  /* 0x000000ff4cff7812 */ /* 0x000fe4000782c0ff */
[----:B------:R-:W-:Y:S04]  /*6a00*/  PLOP3.LUT P2, PT, PT, PT, UP4, 0x80, 0x8 ;  /* 0x000000000008781c */ /* 0x000fe80003f4f048 */
[----:B------:R-:W-:Y:S07]  /*6a10*/  PLOP3.LUT P2, PT, P2, PT, PT, 0x8, 0x80 ;  /* 0x000000000080781c */ /* 0x000fee000174e170 */
[----:B------:R-:W-:Y:S11]  /*6a20*/  @P1 FSETP.EQ.AND P2, PT, R39, RZ, PT ;  /* 0x000000ff2700120b */ /* 0x000ff60003f42000 */
[----:B------:R-:W-:Y:S02]  /*6a30*/  @!UPT UIADD3 URZ, UPT, UPT, URZ, URZ, URZ ;  /* 0x000000fffffff290 */ /* 0x000fe4000fffe0ff */
.L_x_116:
[----:B------:R-:W3:Y:S01]  /*6a40*/  SYNCS.PHASECHK.TRANS64.TRYWAIT P1, [UR28+0x368], R3 ;  /* 0x00036803ff0075a7 */ /* 0x000ee2000802111c */
[----:B------:R-:W-:Y:S02]  /*6a50*/  ELECT P3, URZ, PT ;  /* 0x0000000000ff782f */ /* 0x000fe40003860000 */
[----:B------:R-:W-:Y:S01]  /*6a60*/  @P0 SHF.R.U32.HI R16, RZ, 0x10, R9 ;  /* 0x00000010ff100819 */ /* 0x000fe20000011609 */
[----:B---3--:R-:W-:Y:S10]  /*6a70*/  @!P1 BRA `(.L_x_117) ;  /* 0x0000003800e09947 */ /* 0x008ff40003800000 */
.L_x_265:
[----:B------:R-:W-:Y:S02]  /*6a80*/  PLOP3.LUT P2, PT, P2, P3, PT, 0xf2, 0x2f ;  /* 0x00000000002f781c */ /* 0x000fe40001747e72 */
[----:B------:R-:W-:Y:S02]  /*6a90*/  LOP3.LUT R14, R14, 0x1, RZ, 0x3c, !PT ;  /* 0x000000010e0e7812 */ /* 0x000fe400078e3cff */
[----:B------:R-:W-:Y:S09]  /*6aa0*/  LOP3.LUT R13, R13, 0x1, RZ, 0x3c, !PT ;  /* 0x000000010d0d7812 */ /* 0x000ff200078e3cff */
[----:B------:R-:W-:Y:S01]  /*6ab0*/  VOTEU.ALL UP0, P2 ;  /* 0x0000000000ff7886 */ /* 0x000fe20001000000 */
[----:B--2---:R-:W-:Y:S01]  /*6ac0*/  @!P2 IADD3 R3, P0, PT, R6, 0x680, RZ ;  /* 0x000006800603a810 */ /* 0x004fe20007f1e0ff */
[----:B------:R-:W-:Y:S03]  /*6ad0*/  @!P2 IMAD.MOV.U32 R0, RZ, 0x20, RZ ;  /* 0x00000020ff00a824 */ /* 0x000fe600078e00ff */
[----:B------:R-:W2:Y:S01]  /*6ae0*/  @!UP0 LDCU.128 UR24, c[0x0][0xa80] ;  /* 0x00015000ff1887ac */ /* 0x000ea20008000c00 */
[----:B------:R-:W-:Y:S01]  /*6af0*/  @!P2 IMAD.MOV.U32 R0, RZ, 0x400, R0 ;  /* 0x00000400ff00a824 */ /* 0x000fe200078e0000 */
[----:B------:R-:W3:Y:S01]  /*6b00*/  @!UP0 LDCU.128 UR20, c[0x0][0xa90] ;  /* 0x00015200ff1487ac */ /* 0x000ee20008000c00 */
[----:B------:R-:W4:Y:S01]  /*6b10*/  @!UP0 LDCU UR6, c[0x0][0xaa0] ;  /* 0x00015400ff0687ac */ /* 0x000f220008000800 */
[----:B------:R-:W-:Y:S02]  /*6b20*/  @!UP0 USHF.L.U32 UR11, UR44, 0x6, URZ ;  /* 0x000000062c0b8899 */ /* 0x000fe400080006ff */
[----:B--2---:R-:W-:Y:S02]  /*6b30*/  @!UP0 UISETP.NE.AND UP1, UPT, UR24, 0x1, UPT ;  /* 0x000000011800888c */ /* 0x004fe4000bf25270 */
[----:B------:R-:W-:Y:S02]  /*6b40*/  UIMAD.WIDE.U32 UR4, UR11, UR25, URZ ;  /* 0x000000190b0472a5 */ /* 0x000fe4000f8e00ff */
[----:B------:R-:W-:Y:S02]  /*6b50*/  @!UP0 USHF.L.U32 UR10, UR45, 0x6, URZ ;  /* 0x000000062d0a8899 */ /* 0x000fe400080006ff */
[----:B------:R-:W-:Y:S02]  /*6b60*/  @!UP0 UIADD3 UR8, UPT, UPT, UR28, 0x400, URZ ;  /* 0x000004001c088890 */ /* 0x000fe4000fffe0ff */
[----:B------:R-:W-:Y:S02]  /*6b70*/  @!UP0 UIADD3 UR9, UPT, UPT, UR28, 0x360, URZ ;  /* 0x000003601c098890 */ /* 0x000fe4000fffe0ff */
[----:B------:R-:W-:Y:S02]  /*6b80*/  UIADD3 UR45, UPT, UPT, UR15, UR36, URZ ;  /* 0x000000240f2d7290 */ /* 0x000fe4000fffe0ff */
[----:B------:R-:W-:Y:S01]  /*6b90*/  UIADD3 UR44, UPT, UPT, UR16, UR31, URZ ;  /* 0x0000001f102c7290 */ /* 0x000fe2000fffe0ff */
[----:B------:R-:W-:Y:S02]  /*6ba0*/  @!UP0 UMOV UR4, UR5 ;  /* 0x0000000500048c82 */ /* 0x000fe40008000000 */
[----:B------:R-:W-:Y:S04]  /*6bb0*/  @!UP0 USHF.R.U32.HI UR4, URZ, UR26, UR4 ;  /* 0x0000001aff048299 */ /* 0x000fe80008011604 */
[----:B------:R-:W-:Y:S02]  /*6bc0*/  @!UP0 USEL UR12, UR11, UR4, !UP1 ;  /* 0x000000040b0c8287 */ /* 0x000fe4000c800000 */
[----:B------:R-:W-:Y:S02]  /*6bd0*/  @!UP0 UISETP.NE.AND UP1, UPT, UR27, 0x1, UPT ;  /* 0x000000011b00888c */ /* 0x000fe4000bf25270 */
[----:B---3--:R-:W-:Y:S07]  /*6be0*/  UIMAD.WIDE.U32 UR4, UR12, UR20, URZ ;  /* 0x000000140c0472a5 */ /* 0x008fee000f8e00ff */
[----:B------:R-:W-:Y:S02]  /*6bf0*/  @!UP0 UMOV UR4, UR5 ;  /* 0x0000000500048c82 */ /* 0x000fe40008000000 */
[----:B------:R-:W-:Y:S04]  /*6c00*/  @!UP0 USHF.R.U32.HI UR4, URZ, UR21, UR4 ;  /* 0x00000015ff048299 */ /* 0x000fe80008011604 */
[----:B------:R-:W-:Y:S02]  /*6c10*/  @!UP0 USEL UR13, UR12, UR4, !UP1 ;  /* 0x000000040c0d8287 */ /* 0x000fe4000c800000 */
[----:B------:R-:W-:Y:S02]  /*6c20*/  @!UP0 UISETP.NE.AND UP1, UPT, UR22, 0x1, UPT ;  /* 0x000000011600888c */ /* 0x000fe4000bf25270 */
[----:B------:R-:W-:Y:S07]  /*6c30*/  UIMAD.WIDE.U32 UR4, UR13, UR23, URZ ;  /* 0x000000170d0472a5 */ /* 0x000fee000f8e00ff */
[----:B------:R-:W-:Y:S02]  /*6c40*/  @!UP0 UMOV UR4, UR5 ;  /* 0x0000000500048c82 */ /* 0x000fe40008000000 */
[----:B----4-:R-:W-:Y:S01]  /*6c50*/  @!UP0 USHF.R.U32.HI UR4, URZ, UR6, UR4 ;  /* 0x00000006ff048299 */ /* 0x010fe20008011604 */
[----:B------:R-:W-:Y:S01]  /*6c60*/  @!P2 R2UR UR6, R0 ;  /* 0x000000000006a2ca */ /* 0x000fe200000e0000 */
[----:B------:R-:W-:Y:S02]  /*6c70*/  @!P2 IMAD.X R0, RZ, RZ, R7, P0 ;  /* 0x000000ffff00a224 */ /* 0x000fe400000e0607 */
[----:B------:R-:W-:Y:S02]  /*6c80*/  @!UP0 USEL UR14, UR13, UR4, !UP1 ;  /* 0x000000040d0e8287 */ /* 0x000fe4000c800000 */
[----:B------:R-:W-:Y:S02]  /*6c90*/  @!UP0 UIADD3 UR4, UPT, UPT, -UR12, URZ, URZ ;  /* 0x000000ff0c048290 */ /* 0x000fe4000fffe1ff */
[----:B------:R-:W-:Y:S02]  /*6ca0*/  @!UP0 UIADD3 UR5, UPT, UPT, -UR14, URZ, URZ ;  /* 0x000000ff0e058290 */ /* 0x000fe4000fffe1ff */
[----:B------:R-:W-:Y:S02]  /*6cb0*/  @!UP0 UIMAD UR11, UR24, UR4, UR11 ;  /* 0x00000004180b82a4 */ /* 0x000fe4000f8e020b */
[----:B------:R-:W-:Y:S02]  /*6cc0*/  @!UP0 UIADD3 UR4, UPT, UPT, -UR13, URZ, URZ ;  /* 0x000000ff0d048290 */ /* 0x000fe4000fffe1ff */
[----:B------:R-:W-:Y:S01]  /*6cd0*/  @!UP0 UIMAD UR13, UR22, UR5, UR13 ;  /* 0x00000005160d82a4 */ /* 0x000fe2000f8e020d */
[----:B------:R-:W-:Y:S01]  /*6ce0*/  @!P2 R2UR UR5, R3 ;  /* 0x000000000305a2ca */ /* 0x000fe200000e0000 */
[----:B------:R-:W-:Y:S02]  /*6cf0*/  @!UP0 UIMAD UR12, UR27, UR4, UR12 ;  /* 0x000000041b0c82a4 */ /* 0x000fe4000f8e020c */
[----:B------:R-:W-:Y:S01]  /*6d00*/  @!UP0 UPRMT UR6, UR6, 0x5410, URZ ;  /* 0x0000541006068896 */ /* 0x000fe200080000ff */
[----:B------:R-:W-:Y:S01]  /*6d10*/  @!P2 R2UR UR4, R0 ;  /* 0x000000000004a2ca */ /* 0x000fe200000e0000 */
[----:B------:R-:W-:Y:S01]  /*6d20*/  VOTEU.ALL UP0, P2 ;  /* 0x0000000000ff7886 */ /* 0x000fe20001000000 */
[----:B------:R-:W-:Y:S07]  /*6d30*/  UPLOP3.LUT UP1, UPT, UPT, UPT, UPT, 0x80, 0x8 ;  /* 0x000000000008789c */ /* 0x000fee0003f2f070 */
[----:B------:R-:W-:Y:S04]  /*6d40*/  IMAD.U32 R8, RZ, RZ, UR5 ;  /* 0x00000005ff087e24 */ /* 0x000fe8000f8e00ff */
[----:B------:R-:W-:Y:S01]  /*6d50*/  IMAD.U32 R9, RZ, RZ, UR4 ;  /* 0x00000004ff097e24 */ /* 0x000fe2000f8e00ff */
[----:B------:R-:W-:Y:S04]  /*6d60*/  @!P2 R2UR UR4, R8 ;  /* 0x000000000804a2ca */ /* 0x000fe800000e0000 */
[----:B------:R-:W-:Y:S11]  /*6d70*/  @!P2 R2UR UR5, R9 ;  /* 0x000000000905a2ca */ /* 0x000ff600000e0000 */
[----:B------:R-:W-:Y:S02]  /*6d80*/  @!UPT UIADD3 URZ, UPT, UPT, URZ, URZ, URZ ;  /* 0x000000fffffff290 */ /* 0x000fe4000fffe0ff */
[----:B------:R2:W-:Y:S01]  /*6d90*/  @!UP0 UTMALDG.5D.IM2COL [UR8], [UR4], UR6 ;  /* 0x00000008040083b4 */ /* 0x0005e20008060006 */
[----:B------:R2:W-:Y:S01]  /*6da0*/  @!P2 SYNCS.ARRIVE.TRANS64.RED.A0TR RZ, [UR28+0x360], R2 ;  /* 0x00036002ffffa9a7 */ /* 0x0005e2000830041c */
[----:B------:R-:W-:Y:S01]  /*6db0*/  SYNCS.ARRIVE.TRANS64.RED.A1T0 RZ, [UR38], RZ ;  /* 0x000000ffffff79a7 */ /* 0x000fe20008100426 */
[----:B------:R-:W-:Y:S05]  /*6dc0*/  BRA.U UP2, `(.L_x_118) ;  /* 0xfffffff502487547 */ /* 0x000fea000b83ffff */
[----:B------:R-:W-:Y:S07]  /*6dd0*/  MOV R0, UR28 ;  /* 0x0000001c00007c02 */ /* 0x000fee0008000f00 */
.L_x_119:
[----:B--2---:R-:W-:-:S04]  /*6de0*/  SHF.L.U32 R2, R14, 0x1f, RZ ;  /* 0x0000001f0e027819 */ /* 0x004fc800000006ff */
[----:B------:R2:W3:Y:S03]  /*6df0*/  SYNCS.PHASECHK.TRANS64.TRYWAIT P0, [R0+URZ+0x368], R2 ;  /* 0x00036802000075a7 */ /* 0x0004e600080011ff */
[----:B---3--:R-:W-:Y:S05]  /*6e00*/  @!P0 NANOSLEEP.SYNCS 0x989680 ;  /* 0x009896800000895d */ /* 0x008fea0003900000 */
[----:B------:R-:W3:Y:S02]  /*6e10*/  @!P0 SYNCS.PHASECHK.TRANS64 P0, [R0+URZ+0x368], R2 ;  /* 0x00036802000085a7 */ /* 0x000ee400080010ff */
[----:B-1-3--:R-:W-:Y:S05]  /*6e20*/  @P0 EXIT ;  /* 0x000000000000094d */ /* 0x00afea0003800000 */
[----:B------:R-:W-:Y:S05]  /*6e30*/  BRA `(.L_x_119) ;  /* 0xfffffffc00e87947 */ /* 0x000fea000383ffff */
.L_x_110:
[----:B------:R-:W-:-:S06]  /*6e40*/  UISETP.GE.AND UP0, UPT, UR15, 0x4, UPT ;  /* 0x000000040f00788c */ /* 0x000fcc000bf06270 */
[----:B------:R-:W-:-:S13]  /*6e50*/  PLOP3.LUT P0, PT, PT, PT, UP0, 0x80, 0x8 ;  /* 0x000000000008781c */ /* 0x000fda0003f0f008 */
[----:B-1----:R-:W-:Y:S05]  /*6e60*/  @!P0 EXIT ;  /* 0x000000000000894d */ /* 0x002fea0003800000 */
[----:B------:R-:W1:Y:S08]  /*6e70*/  S2UR UR4, SR_CgaCtaId ;  /* 0x00000000000479c3 */ /* 0x000e700000008800 */
[----:B------:R-:W-:Y:S01]  /*6e80*/  BAR.SYNC.DEFER_BLOCKING 0x6, 0xa0 ;  /* 0x0182800000007b1d */ /* 0x000fe20000010000 */
[C---:B------:R-:W-:Y:S01]  /*6e90*/  IMAD.SHL.U32 R6, R70.reuse, 0x40, RZ ;  /* 0x0000004046067824 */ /* 0x040fe200078e00ff */
[----:B------:R-:W-:Y:S01]  /*6ea0*/  CS2R R72, SRZ ;  /* 0x0000000000487805 */ /* 0x000fe2000001ff00 */
[----:B------:R-:W-:-:S02]  /*6eb0*/  IMAD.SHL.U32 R3, R70, 0x2, RZ ;  /* 0x0000000246037824 */ /* 0x000fc400078e00ff */
[----:B------:R-:W-:Y:S01]  /*6ec0*/  IMAD.SHL.U32 R75, R70, 0x20, RZ ;  /* 0x00000020464b7824 */ /* 0x000fe200078e00ff */
[----:B------:R-:W-:Y:S01]  /*6ed0*/  UMOV UR43, 0x400 ;  /* 0x00000400002b7882 */ /* 0x000fe20000000000 */
[----:B------:R-:W-:Y:S01]  /*6ee0*/  LOP3.LUT R0, R6, 0x180, RZ, 0xc0, !PT ;  /* 0x0000018006007812 */ /* 0x000fe200078ec0ff */
[----:B------:R-:W-:Y:S01]  /*6ef0*/  IMAD.U32 R37, R70, 0x10000, RZ ;  /* 0x0001000046257824 */ /* 0x000fe200078e00ff */
[----:B------:R-:W2:Y:S01]  /*6f00*/  LDCU UR54, c[0x0][0x370] ;  /* 0x00006e00ff3677ac */ /* 0x000ea20008000800 */
[----:B------:R-:W-:Y:S01]  /*6f10*/  LOP3.LUT R75, R75, 0xc00, RZ, 0xc0, !PT ;  /* 0x00000c004b4b7812 */ /* 0x000fe200078ec0ff */
[----:B------:R-:W-:Y:S01]  /*6f20*/  IMAD.MOV.U32 R36, RZ, RZ, RZ ;  /* 0x000000ffff247224 */ /* 0x000fe200078e00ff */
[----:B------:R-:W-:Y:S01]  /*6f30*/  LOP3.LUT R3, R0, 0x20, R3, 0xf8, !PT ;  /* 0x0000002000037812 */ /* 0x000fe200078ef803 */
[----:B------:R-:W-:Y:S01]  /*6f40*/  IMAD.SHL.U32 R0, R70, 0x8, RZ ;  /* 0x0000000846007824 */ /* 0x000fe200078e00ff */
[----:B------:R-:W-:Y:S01]  /*6f50*/  LOP3.LUT R75, R75, 0x40, R6, 0xf8, !PT ;  /* 0x000000404b4b7812 */ /* 0x000fe200078ef806 */
[----:B------:R-:W-:Y:S01]  /*6f60*/  IMAD.MOV.U32 R71, RZ, RZ, RZ ;  /* 0x000000ffff477224 */ /* 0x000fe200078e00ff */
[----:B------:R-:W-:Y:S01]  /*6f70*/  LOP3.LUT R37, R37, 0x600000, RZ, 0xc0, !PT ;  /* 0x0060000025257812 */ /* 0x000fe200078ec0ff */
[----:B------:R-:W3:Y:S01]  /*6f80*/  LDCU UR42, c[0x0][0xc0c] ;  /* 0x00018180ff2a77ac */ /* 0x000ee20008000800 */
[----:B------:R-:W-:-:S02]  /*6f90*/  LOP3.LUT R0, R3, 0x30, R0, 0x78, !PT ;  /* 0x0000003003007812 */ /* 0x000fc400078e7800 */
[----:B------:R-:W-:Y:S01]  /*6fa0*/  LOP3.LUT R75, R75, 0x200, R6, 0xf8, !PT ;  /* 0x000002004b4b7812 */ /* 0x000fe200078ef806 */
[----:B------:R-:W4:Y:S03]  /*6fb0*/  LDCU UR38, c[0x0][0xc30] ;  /* 0x00018600ff2677ac */ /* 0x000f260008000800 */
[----:B------:R-:W-:Y:S01]  /*6fc0*/  LOP3.LUT R75, R75, R0, RZ, 0xfc, !PT ;  /* 0x000000004b4b7212 */ /* 0x000fe200078efcff */
[----:B-1----:R-:W-:Y:S01]  /*6fd0*/  ULEA UR43, UR4, UR43, 0x18 ;  /* 0x0000002b042b7291 */ /* 0x002fe2000f8ec0ff */
[----:B------:R-:W-:Y:S01]  /*6fe0*/  IMAD.SHL.U32 R0, R70, 0x10, RZ ;  /* 0x0000001046007824 */ /* 0x000fe200078e00ff */
[----:B------:R-:W1:Y:S04]  /*6ff0*/  LDCU.64 UR4, c[0x0][0x9a8] ;  /* 0x00013500ff0477ac */ /* 0x000e680008000a00 */
[----:B------:R-:W-:Y:S01]  /*7000*/  VIADD R74, R75, UR43 ;  /* 0x0000002b4b4a7c36 */ /* 0x000fe20008000000 */
[----:B------:R-:W-:Y:S01]  /*7010*/  LOP3.LUT R0, R0, 0x20, RZ, 0xc0, !PT ;  /* 0x0000002000007812 */ /* 0x000fe200078ec0ff */
[----:B------:R-:W2:Y:S01]  /*7020*/  LDCU.64 UR52, c[0x0][0x988] ;  /* 0x00013100ff3477ac */ /* 0x000ea20008000a00 */
[----:B------:R-:W3:Y:S02]  /*7030*/  LDS R2, [UR43+0x3d0] ;  /* 0x0003d02bff027984 */ /* 0x000ee40008000800 */
[----:B------:R-:W-:Y:S01]  /*7040*/  IADD3 R74, PT, PT, -R0, 0x400, R74 ;  /* 0x00000400004a7810 */ /* 0x000fe20007ffe14a */
[----:B------:R-:W2:Y:S01]  /*7050*/  LDCU.64 UR40, c[0x0][0xc28] ;  /* 0x00018500ff2877ac */ /* 0x000ea20008000a00 */
[----:B------:R-:W2:Y:S01]  /*7060*/  LDCU.64 UR56, c[0x0][0x990] ;  /* 0x00013200ff3877ac */ /* 0x000ea20008000a00 */
[----:B-1----:R-:W-:Y:S01]  /*7070*/  IMAD.U32 R79, RZ, RZ, UR4 ;  /* 0x00000004ff4f7e24 */ /* 0x002fe2000f8e00ff */
[----:B------:R-:W-:Y:S01]  /*7080*/  UIADD3 UR4, UPT, UPT, UR43, 0x1400, URZ ;  /* 0x000014002b047890 */ /* 0x000fe2000fffe0ff */
[----:B------:R-:W-:Y:S01]  /*7090*/  IMAD.U32 R78, RZ, RZ, UR5 ;  /* 0x00000005ff4e7e24 */ /* 0x000fe2000f8e00ff */
[----:B------:R-:W1:Y:S04]  /*70a0*/  LDCU.64 UR58, c[0x0][0x9b0] ;  /* 0x00013600ff3a77ac */ /* 0x000e680008000a00 */
[----:B------:R-:W-:Y:S01]  /*70b0*/  IMAD.U32 R82, RZ, RZ, UR4 ;  /* 0x00000004ff527e24 */ /* 0x000fe2000f8e00ff */
[----:B------:R-:W1:Y:S01]  /*70c0*/  LDCU.128 UR48, c[0x0][0xc10] ;  /* 0x00018200ff3077ac */ /* 0x000e620008000c00 */
[----:B------:R-:W1:Y:S01]  /*70d0*/  LDCU.128 UR60, c[0x0][0xb80] ;  /* 0x00017000ff3c77ac */ /* 0x000e620008000c00 */
[----:B------:R-:W1:Y:S01]  /*70e0*/  LDCU UR47, c[0x0][0x374] ;  /* 0x00006e80ff2f77ac */ /* 0x000e620008000800 */
[----:B------:R-:W-:Y:S01]  /*70f0*/  UIADD3 UR55, UPT, UPT, UR43, 0x400, URZ ;  /* 0x000004002b377890 */ /* 0x000fe2000fffe0ff */
[C---:B---3--:R-:W-:Y:S01]  /*7100*/  VIADD R3, R2.reuse, 0x40 ;  /* 0x0000004002037836 */ /* 0x048fe20000000000 */
[----:B------:R-:W-:-:S04]  /*7110*/  LOP3.LUT R2, R2, 0xffff, RZ, 0xc0, !PT ;  /* 0x0000ffff02027812 */ /* 0x000fc800078ec0ff */
[----:B------:R-:W-:-:S05]  /*7120*/  LOP3.LUT R3, R3, 0xffff, RZ, 0xc0, !PT ;  /* 0x0000ffff03037812 */ /* 0x000fca00078ec0ff */
[----:B-12-4-:R3:W-:Y:S02]  /*7130*/  STL.64 [R1], R2 ;  /* 0x0000000201007387 */ /* 0x0167e40000100a00 */
.L_x_137:
[----:B---3--:R-:W-:Y:S04]  /*7140*/  SHF.L.U32 R2, R72, 0x1f, RZ ;  /* 0x0000001f48027819 */ /* 0x008fe800000006ff */
[----:B-1----:R-:W1:Y:S02]  /*7150*/  SYNCS.PHASECHK.TRANS64.TRYWAIT P0, [UR43+0x380], R2 ;  /* 0x00038002ff0075a7 */ /* 0x002e64000800112b */
[----:B-1----:R-:W-:Y:S05]  /*7160*/  @!P0 BRA `(.L_x_120) ;  /* 0x00000034003c8947 */ /* 0x002fea0003800000 */
.L_x_267:
[----:B------:R-:W2:Y:S01]  /*7170*/  LDS.128 R4, [UR43+0x3c0] ;  /* 0x0003c02bff047984 */ /* 0x000ea20008000c00 */
[----:B------:R-:W-:Y:S01]  /*7180*/  UIADD3 UR4, UPT, UPT, UR43, 0x388, URZ ;  /* 0x000003882b047890 */ /* 0x000fe2000fffe0ff */
[----:B-1----:R-:W-:Y:S01]  /*7190*/  IMAD R2, R36, 0x4, R1 ;  /* 0x0000000424027824 */ /* 0x002fe200078e0201 */
[----:B------:R-:W-:Y:S01]  /*71a0*/  UISETP.GE.AND UP0, UPT, UR39, 0x1, UPT ;  /* 0x000000012700788c */ /* 0x000fe2000bf06270 */
[----:B------:R-:W-:Y:S01]  /*71b0*/  @!PT LDS RZ, [RZ] ;  /* 0x00000000fffff984 */ /* 0x000fe20000000800 */
[----:B------:R-:W-:Y:S01]  /*71c0*/  @!PT LDS RZ, [RZ] ;  /* 0x00000000fffff984 */ /* 0x000fe20000000800 */
[----:B------:R-:W-:Y:S01]  /*71d0*/  @!PT LDS RZ, [RZ] ;  /* 0x00000000fffff984 */ /* 0x000fe20000000800 */
[----:B------:R-:W-:Y:S01]  /*71e0*/  @!PT LDS RZ, [RZ] ;  /* 0x00000000fffff984 */ /* 0x000fe20000000800 */
[----:B------:R1:W-:Y:S06]  /*71f0*/  MEMBAR.ALL.CTA ;  /* 0x0000000000007992 */ /* 0x0003ec0000008000 */
[----:B-1----:R-:W1:Y:S01]  /*7200*/  FENCE.VIEW.ASYNC.S ;  /* 0x00000000000073c6 */ /* 0x002e620000000000 */
[----:B------:R-:W-:Y:S09]  /*7210*/  UPRMT UR4, URZ, 0x654, UR4 ;  /* 0x00000654ff047896 */ /* 0x000ff20008000004 */
[----:B-1----:R-:W-:Y:S01]  /*7220*/  SYNCS.ARRIVE.TRANS64.RED.A1T0 RZ, [UR4], RZ ;  /* 0x000000ffffff79a7 */ /* 0x002fe20008100404 */
[----:B------:R-:W5:Y:S01]  /*7230*/  LDL R2, [R2] ;  /* 0x0000000002027983 */ /* 0x000f620000100800 */
[----:B--2---:R-:W-:Y:S11]  /*7240*/  LOP3.LUT P0, RZ, R6, 0x1, RZ, 0xc0, !PT ;  /* 0x0000000106ff7812 */ /* 0x004ff6000780c0ff */
[----:B------:R-:W-:Y:S02]  /*7250*/  @!UPT UIADD3 URZ, UPT, UPT, URZ, URZ, URZ ;  /* 0x000000fffffff290 */ /* 0x000fe4000fffe0ff */
[----:B------:R-:W-:Y:S01]  /*7260*/  VOTEU.ANY UP1, P0 ;  /* 0x0000000000ff7886 */ /* 0x000fe20000020100 */
[----:B------:R-:W-:Y:S01]  /*7270*/  PLOP3.LUT P0, PT, PT, PT, UP1, 0x80, 0x8 ;  /* 0x000000000008781c */ /* 0x000fe20003f0f018 */
[----:B------:R-:W-:Y:S11]  /*7280*/  UP2UR UR46, UPR, URZ, 0x2 ;  /* 0x00000002ff2e7883 */ /* 0x000ff60008000000 */
[----:B------:R-:W-:Y:S01]  /*7290*/  @!UPT UIADD3 URZ, UPT, UPT, URZ, URZ, URZ ;  /* 0x000000fffffff290 */ /* 0x000fe2000fffe0ff */
[----:B------:R-:W-:Y:S02]  /*72a0*/  @P0 MOV R3, R4 ;  /* 0x0000000400030202 */ /* 0x000fe40000000f00 */
[----:B------:R-:W-:Y:S02]  /*72b0*/  @P0 LOP3.LUT R0, R5, 0xffff, RZ, 0xc0, !PT ;  /* 0x0000ffff05000812 */ /* 0x000fe400078ec0ff */
[----:B------:R-:W-:Y:S02]  /*72c0*/  @P0 R2UR UR5, R3 ;  /* 0x00000000030502ca */ /* 0x000fe400000e0000 */
[----:B------:R-:W-:Y:S11]  /*72d0*/  @P0 R2UR UR4, R0 ;  /* 0x00000000000402ca */ /* 0x000ff600000e0000 */
[----:B------:R-:W-:Y:S02]  /*72e0*/  @UP1 UMOV UR37, UR5 ;  /* 0x0000000500251c82 */ /* 0x000fe40008000000 */
[----:B------:R-:W-:Y:S01]  /*72f0*/  @UP1 UMOV UR36, UR4 ;  /* 0x0000000400241c82 */ /* 0x000fe20008000000 */
[----:B------:R-:W-:Y:S05]  /*7300*/  BRA.U !UP0, `(.L_x_121) ;  /* 0x0000000108cc7547 */ /* 0x000fea000b800000 */
[----:B------:R-:W1:Y:S01]  /*7310*/  LDCU UR9, c[0x0][0xc20] ;  /* 0x00018400ff0977ac */ /* 0x000e620008000800 */
[----:B------:R-:W-:Y:S02]  /*7320*/  UIMAD.WIDE.U32 UR4, UR47, UR51, URZ ;  /* 0x000000332f0472a5 */ /* 0x000fe4000f8e00ff */
[----:B------:R-:W-:Y:S02]  /*7330*/  UIMAD.WIDE.U32 UR6, UR54, UR48, URZ ;  /* 0x00000030360672a5 */ /* 0x000fe4000f8e00ff */
[----:B------:R-:W-:Y:S02]  /*7340*/  UIMAD.WIDE.U32 UR10, UR36, UR51, URZ ;  /* 0x00000033240a72a5 */ /* 0x000fe4000f8e00ff */
[----:B------:R-:W-:Y:S02]  /*7350*/  UISETP.NE.AND UP0, UPT, UR50, 0x1, UPT ;  /* 0x000000013200788c */ /* 0x000fe4000bf05270 */
[----:B------:R-:W-:Y:S02]  /*7360*/  UISETP.NE.AND UP1, UPT, UR42, 0x1, UPT ;  /* 0x000000012a00788c */ /* 0x000fe4000bf25270 */
[----:B------:R-:W-:Y:S02]  /*7370*/  UISETP.NE.AND UP2, UPT, UR39, 0x1, UPT ;  /* 0x000000012700788c */ /* 0x000fe4000bf45270 */
[----:B------:R-:W-:Y:S01]  /*7380*/  UIMAD.WIDE.U32 UR12, UR37, UR48, URZ ;  /* 0x00000030250c72a5 */ /* 0x000fe2000f8e00ff */
[----:B------:R-:W-:Y:S01]  /*7390*/  UMOV UR4, UR5 ;  /* 0x0000000500047c82 */ /* 0x000fe20008000000 */
[----:B------:R-:W-:Y:S01]  /*73a0*/  UMOV UR6, UR11 ;  /* 0x0000000b00067c82 */ /* 0x000fe20008000000 */
[----:B-1----:R-:W-:Y:S03]  /*73b0*/  USHF.R.U32.HI UR8, URZ, UR9, UR4 ;  /* 0x00000009ff087299 */ /* 0x002fe60008011604 */
[----:B------:R-:W-:Y:S02]  /*73c0*/  UMOV UR4, UR7 ;  /* 0x0000000700047c82 */ /* 0x000fe40008000000 */
[----:B------:R-:W-:Y:S02]  /*73d0*/  USHF.R.U32.HI UR5, URZ, UR49, UR4 ;  /* 0x00000031ff057299 */ /* 0x000fe40008011604 */
[----:B------:R-:W-:Y:S02]  /*73e0*/  USEL UR4, UR47, UR8, !UP0 ;  /* 0x000000082f047287 */ /* 0x000fe4000c000000 */
[----:B------:R-:W-:Y:S02]  /*73f0*/  USHF.R.U32.HI UR8, URZ, UR9, UR6 ;  /* 0x00000009ff087299 */ /* 0x000fe40008011606 */
[----:B------:R-:W-:Y:S02]  /*7400*/  UIMAD.WIDE.U32 UR6, UR4, UR40, URZ ;  /* 0x00000028040672a5 */ /* 0x000fe4000f8e00ff */
[----:B------:R-:W-:Y:S02]  /*7410*/  USEL UR9, UR54, UR5, !UP1 ;  /* 0x0000000536097287 */ /* 0x000fe4000c800000 */
[----:B------:R-:W-:Y:S02]  /*7420*/  USEL UR8, UR36, UR8, !UP0 ;  /* 0x0000000824087287 */ /* 0x000fe4000c000000 */
[----:B------:R-:W-:Y:S01]  /*7430*/  UIMAD.WIDE.U32 UR10, UR9, UR40, URZ ;  /* 0x00000028090a72a5 */ /* 0x000fe2000f8e00ff */
[----:B------:R-:W-:Y:S01]  /*7440*/  UMOV UR6, UR7 ;  /* 0x0000000700067c82 */ /* 0x000fe20008000000 */
[----:B------:R-:W-:Y:S01]  /*7450*/  UMOV UR5, UR13 ;  /* 0x0000000d00057c82 */ /* 0x000fe20008000000 */
[----:B------:R-:W-:Y:S02]  /*7460*/  @UP2 USHF.R.U32.HI UR4, URZ, UR41, UR6 ;  /* 0x00000029ff042299 */ /* 0x000fe40008011606 */
[----:B------:R-:W-:Y:S02]  /*7470*/  USHF.R.U32.HI UR5, URZ, UR49, UR5 ;  /* 0x00000031ff057299 */ /* 0x000fe40008011605 */
[----:B------:R-:W-:Y:S02]  /*7480*/  UIMAD UR4, UR39, UR4, URZ ;  /* 0x00000004270472a4 */ /* 0x000fe4000f8e02ff */
[----:B------:R-:W-:Y:S02]  /*7490*/  USEL UR5, UR37, UR5, !UP1 ;  /* 0x0000000525057287 */ /* 0x000fe4000c800000 */
[----:B------:R-:W-:Y:S01]  /*74a0*/  UISETP.GE.AND UP0, UPT, UR8, UR4, UPT ;  /* 0x000000040800728c */ /* 0x000fe2000bf06270 */
[----:B------:R-:W-:Y:S01]  /*74b0*/  UMOV UR6, UR11 ;  /* 0x0000000b00067c82 */ /* 0x000fe20008000000 */
[----:B------:R-:W-:Y:S02]  /*74c0*/  UIMAD.WIDE.U32 UR10, UR8, UR40, URZ ;  /* 0x00000028080a72a5 */ /* 0x000fe4000f8e00ff */
[----:B------:R-:W-:Y:S04]  /*74d0*/  @UP2 USHF.R.U32.HI UR9, URZ, UR41, UR6 ;  /* 0x00000029ff092299 */ /* 0x000fe80008011606 */
[----:B------:R-:W-:Y:S01]  /*74e0*/  UIMAD UR6, UR39, UR9, URZ ;  /* 0x00000009270672a4 */ /* 0x000fe2000f8e02ff */
[----:B------:R-:W-:Y:S03]  /*74f0*/  UMOV UR4, UR11 ;  /* 0x0000000b00047c82 */ /* 0x000fe60008000000 */
[----:B------:R-:W-:Y:S02]  /*7500*/  UISETP.GE.OR UP0, UPT, UR5, UR6, UP0 ;  /* 0x000000060500728c */ /* 0x000fe40008706670 */
[----:B------:R-:W-:Y:S02]  /*7510*/  USHF.R.U32.HI UR4, URZ, UR41, UR4 ;  /* 0x00000029ff047299 */ /* 0x000fe40008011604 */
[----:B------:R-:W-:Y:S02]  /*7520*/  UIMAD.WIDE.U32 UR6, UR5, UR40, URZ ;  /* 0x00000028050672a5 */ /* 0x000fe4000f8e00ff */
[----:B------:R-:W-:Y:S02]  /*7530*/  USEL UR11, UR8, UR4, !UP2 ;  /* 0x00000004080b7287 */ /* 0x000fe4000d000000 */
[----:B------:R-:W-:Y:S02]  /*7540*/  UIADD3 UR6, UPT, UPT, -UR5, URZ, URZ ;  /* 0x000000ff05067290 */ /* 0x000fe4000fffe1ff */
[----:B------:R-:W-:Y:S02]  /*7550*/  UIADD3 UR10, UPT, UPT, -UR11, URZ, URZ ;  /* 0x000000ff0b0a7290 */ /* 0x000fe4000fffe1ff */
[----:B------:R-:W-:Y:S02]  /*7560*/  UIMAD UR6, UR42, UR6, UR37 ;  /* 0x000000062a0672a4 */ /* 0x000fe4000f8e0225 */
[----:B------:R-:W-:Y:S01]  /*7570*/  UIMAD UR10, UR39, UR10, UR8 ;  /* 0x0000000a270a72a4 */ /* 0x000fe2000f8e0208 */
[----:B------:R-:W-:Y:S01]  /*7580*/  @!UP0 UMOV UR4, UR7 ;  /* 0x0000000700048c82 */ /* 0x000fe20008000000 */
[----:B------:R-:W-:Y:S02]  /*7590*/  UIADD3 UR7, UPT, UPT, -UR8, URZ, URZ ;  /* 0x000000ff08077290 */ /* 0x000fe4000fffe1ff */
[----:B------:R-:W-:Y:S04]  /*75a0*/  @!UP0 USHF.R.U32.HI UR4, URZ, UR41, UR4 ;  /* 0x00000029ff048299 */ /* 0x000fe80008011604 */
[----:B------:R-:W-:Y:S04]  /*75b0*/  @!UP0 USEL UR4, UR5, UR4, !UP2 ;  /* 0x0000000405048287 */ /* 0x000fe8000d000000 */
[----:B------:R-:W-:Y:S02]  /*75c0*/  @!UP0 UIMAD UR9, UR9, UR10, UR4 ;  /* 0x0000000a090982a4 */ /* 0x000fe4000f8e0204 */
[----:B------:R-:W-:Y:S02]  /*75d0*/  @!UP0 UIADD3 UR10, UPT, UPT, UR11, -UR4, URZ ;  /* 0x800000040b0a8290 */ /* 0x000fe4000fffe0ff */
[----:B------:R-:W-:Y:S02]  /*75e0*/  UIMAD UR4, UR50, UR7, UR36 ;  /* 0x00000007320472a4 */ /* 0x000fe4000f8e0224 */
[----:B------:R-:W-:Y:S03]  /*75f0*/  @!UP0 UIMAD UR8, UR10, UR39, UR5 ;  /* 0x000000270a0882a4 */ /* 0x000fe6000f8e0205 */
[----:B------:R-:W-:Y:S02]  /*7600*/  @!UP0 UMOV UR5, UR9 ;  /* 0x0000000900058c82 */ /* 0x000fe40008000000 */
[----:B------:R-:W-:Y:S02]  /*7610*/  UIMAD UR37, UR5, UR42, UR6 ;  /* 0x0000002a052572a4 */ /* 0x000fe4000f8e0206 */
[----:B------:R-:W-:Y:S11]  /*7620*/  UIMAD UR36, UR8, UR50, UR4 ;  /* 0x00000032082472a4 */ /* 0x000ff6000f8e0204 */
[----:B------:R-:W-:Y:S01]  /*7630*/  @!UPT UIADD3 URZ, UPT, UPT, URZ, URZ, URZ ;  /* 0x000000fffffff290 */ /* 0x000fe2000fffe0ff */
.L_x_121:
[----:B------:R-:W-:Y:S01]  /*7640*/  UISETP.NE.AND UP0, UPT, UR38, 0x1, UPT ;  /* 0x000000012600788c */ /* 0x000fe2000bf05270 */
[----:B------:R-:W-:Y:S10]  /*7650*/  @P0 SHF.R.U32.HI R81, RZ, 0x10, R5 ;  /* 0x00000010ff510819 */ /* 0x000ff40000011605 */
[----:B------:R-:W1:Y:S01]  /*7660*/  @!UP0 LDCU.128 UR12, c[0x0][0xc10] ;  /* 0x00018200ff0c87ac */ /* 0x000e620008000c00 */
[----:B------:R-:W2:Y:S01]  /*7670*/  @!UP0 LDCU UR5, c[0x0][0xc0c] ;  /* 0x00018180ff0587ac */ /* 0x000ea20008000800 */
[----:B------:R-:W3:Y:S01]  /*7680*/  @!UP0 LDCU UR10, c[0x0][0xc20] ;  /* 0x00018400ff0a87ac */ /* 0x000ee20008000800 */
[----:B-1----:R-:W-:Y:S02]  /*7690*/  UIMAD.WIDE.U32 UR8, UR37, UR12, URZ ;  /* 0x0000000c250872a5 */ /* 0x002fe4000f8e00ff */
[----:B------:R-:W-:Y:S02]  /*76a0*/  UIMAD.WIDE.U32 UR6, UR36, UR15, URZ ;  /* 0x0000000f240672a5 */ /* 0x000fe4000f8e00ff */
[----:B------:R-:W-:Y:S03]  /*76b0*/  @!UP0 UISETP.NE.AND UP1, UPT, UR14, 0x1, UPT ;  /* 0x000000010e00888c */ /* 0x000fe6000bf25270 */
[----:B------:R-:W-:Y:S01]  /*76c0*/  @!UP0 UMOV UR4, UR9 ;  /* 0x0000000900048c82 */ /* 0x000fe20008000000 */
[----:B--2---:R-:W-:Y:S02]  /*76d0*/  @!UP0 UISETP.NE.AND UP2, UPT, UR5, 0x1, UPT ;  /* 0x000000010500888c */ /* 0x004fe4000bf45270 */
[----:B------:R-:W-:Y:S01]  /*76e0*/  @!UP0 USHF.R.U32.HI UR4, URZ, UR13, UR4 ;  /* 0x0000000dff048299 */ /* 0x000fe20008011604 */
[----:B------:R-:W-:Y:S02]  /*76f0*/  @!UP0 UMOV UR6, UR7 ;  /* 0x0000000700068c82 */ /* 0x000fe40008000000 */
[----:B---3--:R-:W-:Y:S02]  /*7700*/  @!UP0 USHF.R.U32.HI UR6, URZ, UR10, UR6 ;  /* 0x0000000aff068299 */ /* 0x008fe40008011606 */
[----:B------:R-:W-:Y:S02]  /*7710*/  @!UP0 USEL UR7, UR37, UR4, !UP2 ;  /* 0x0000000425078287 */ /* 0x000fe4000d000000 */
[----:B------:R-:W-:Y:S04]  /*7720*/  @!UP0 USEL UR6, UR36, UR6, !UP1 ;  /* 0x0000000624068287 */ /* 0x000fe8000c800000 */
[----:B------:R-:W-:Y:S02]  /*7730*/  @!UP0 UIADD3 UR4, UPT, UPT, -UR7, UR6, URZ ;  /* 0x0000000607048290 */ /* 0x000fe4000fffe1ff */
[----:B------:R-:W-:Y:S02]  /*7740*/  @!UP0 UIADD3 UR6, UPT, UPT, UR7, -UR6, URZ ;  /* 0x8000000607068290 */ /* 0x000fe4000fffe0ff */
[----:B------:R-:W-:Y:S02]  /*7750*/  @!UP0 UIMAD UR37, UR4, UR5, UR37 ;  /* 0x00000005042582a4 */ /* 0x000fe4000f8e0225 */
[----:B------:R-:W-:Y:S02]  /*7760*/  @!UP0 UIMAD UR36, UR6, UR14, UR36 ;  /* 0x0000000e062482a4 */ /* 0x000fe4000f8e0224 */
[----:B------:R-:W-:Y:S09]  /*7770*/  ULOP3.LUT UP0, URZ, UR55, 0x1b0, URZ, 0xc0, !UPT ;  /* 0x000001b037ff7892 */ /* 0x000ff2000f80c0ff */
[----:B------:R-:W-:Y:S05]  /*7780*/  BRA.U !UP0, `(.L_x_122) ;  /* 0x0000000108407547 */ /* 0x000fea000b800000 */
[----:B------:R-:W1:Y:S01]  /*7790*/  LDCU.64 UR8, c[0x4][0x80] ;  /* 0x01001000ff0877ac */ /* 0x000e620008000a00 */
[----:B------:R-:W-:Y:S01]  /*77a0*/  MOV R15, 0x0 ;  /* 0x00000000000f7802 */ /* 0x000fe20000000f00 */
[----:B------:R-:W-:Y:S02]  /*77b0*/  HFMA2 R12, -RZ, RZ, 0, 5.9604644775390625e-08 ;  /* 0x00000001ff0c7431 */ /* 0x000fe400000001ff */
[----:B------:R-:W-:Y:S02]  /*77c0*/  IMAD.MOV.U32 R8, RZ, RZ, 0x70 ;  /* 0x00000070ff087424 */ /* 0x000fe400078e00ff */
[----:B------:R-:W-:Y:S01]  /*77d0*/  IMAD.MOV.U32 R13, RZ, RZ, RZ ;  /* 0x000000ffff0d7224 */ /* 0x000fe200078e00ff */
[----:B------:R-:W2:Y:S01]  /*77e0*/  LDCU.64 UR6, c[0x4][0x88] ;  /* 0x01001100ff0677ac */ /* 0x000ea20008000a00 */
[----:B------:R-:W3:Y:S01]  /*77f0*/  LDC.64 R14, c[0x4][R15] ;  /* 0x010000000f0e7b82 */ /* 0x000ee20000000a00 */
[----:B------:R-:W4:Y:S01]  /*7800*/  LDCU.64 UR4, c[0x4][0x8] ;  /* 0x01000100ff0477ac */ /* 0x000f220008000a00 */
[----:B-1----:R-:W-:Y:S01]  /*7810*/  MOV R5, UR9 ;  /* 0x0000000900057c02 */ /* 0x002fe20008000f00 */
[----:B------:R-:W-:Y:S01]  /*7820*/  IMAD.U32 R4, RZ, RZ, UR8 ;  /* 0x00000008ff047e24 */ /* 0x000fe2000f8e00ff */
[----:B--2---:R-:W-:Y:S01]  /*7830*/  MOV R7, UR7 ;  /* 0x0000000700077c02 */ /* 0x004fe20008000f00 */
[----:B------:R-:W-:Y:S01]  /*7840*/  IMAD.U32 R6, RZ, RZ, UR6 ;  /* 0x00000006ff067e24 */ /* 0x000fe2000f8e00ff */
[----:B----4-:R-:W-:Y:S01]  /*7850*/  MOV R11, UR5 ;  /* 0x00000005000b7c02 */ /* 0x010fe20008000f00 */
[----:B------:R-:W-:Y:S02]  /*7860*/  IMAD.U32 R10, RZ, RZ, UR4 ;  /* 0x00000004ff0a7e24 */ /* 0x000fe4000f8e00ff */
[----:B------:R-:W-:Y:S07]  /*7870*/  LEPC R20, `(.L_x_122) ;  /* 0x000000001014794e */ /* 0x000fee0000000000 */
[----:B---3-5:R-:W-:Y:S05]  /*7880*/  CALL.ABS.NOINC R14 ;  /* 0x000000000e007343 */ /* 0x028fea0003c00000 */
.L_x_122:
[----:B------:R-:W-:Y:S01]  /*7890*/  LOP3.LUT P0, RZ, R82, 0x1b0, RZ, 0xc0, !PT ;  /* 0x000001b052ff7812 */ /* 0x000fe2000780c0ff */
[----:B------:R-:W-:Y:S11]  /*78a0*/  BSSY.RECONVERGENT B6, `(.L_x_123) ;  /* 0x0000013000067945 */ /* 0x000ff60003800200 */
[----:B------:R-:W-:Y:S01]  /*78b0*/  @!UPT UIADD3 URZ, UPT, UPT, URZ, URZ, URZ ;  /* 0x000000fffffff290 */ /* 0x000fe2000fffe0ff */
[----:B------:R-:W-:Y:S05]  /*78c0*/  @!P0 BRA `(.L_x_124) ;  /* 0x0000000000408947 */ /* 0x000fea0003800000 */
        /* <DEDUP_REMOVED lines=16> */
.L_x_124:
[----:B------:R-:W-:Y:S05]  /*79d0*/  BSYNC.RECONVERGENT B6 ;  /* 0x0000000000067941 */ /* 0x000fea0003800200 */
.L_x_123:
[----:B------:R-:W-:Y:S01]  /*79e0*/  ISETP.NE.AND P6, PT, R80, RZ, PT ;  /* 0x000000ff5000720c */ /* 0x000fe20003fc5270 */
[----:B------:R-:W-:Y:S01]  /*79f0*/  UISETP.NE.U32.AND UP0, UPT, UR58, URZ, UPT ;  /* 0x000000ff3a00728c */ /* 0x000fe2000bf05070 */
[----:B------:R-:W-:Y:S02]  /*7a00*/  ISETP.NE.U32.AND P3, PT, RZ, UR56, PT ;  /* 0x00000038ff007c0c */ /* 0x000fe4000bf65070 */
[----:B------:R-:W-:Y:S01]  /*7a10*/  PLOP3.LUT P0, PT, PT, PT, PT, 0x8, 0x80 ;  /* 0x000000000080781c */ /* 0x000fe20003f0e170 */
[----:B------:R-:W-:Y:S01]  /*7a20*/  UISETP.NE.AND.EX UP0, UPT, UR59, URZ, UPT, UP0 ;  /* 0x000000ff3b00728c */ /* 0x000fe2000bf05300 */
[----:B------:R-:W-:Y:S07]  /*7a30*/  ISETP.NE.AND.EX P3, PT, RZ, UR57, PT, P3 ;  /* 0x00000039ff007c0c */ /* 0x000fee000bf65330 */
[----:B------:R-:W1:Y:S01]  /*7a40*/  @P6 LDC.64 R4, c[0x0][0x988] ;  /* 0x00026200ff046b82 */ /* 0x000e620000000a00 */
[----:B------:R-:W-:Y:S02]  /*7a50*/  @P6 PLOP3.LUT P0, PT, P3, PT, PT, 0x80, 0x8 ;  /* 0x000000000008681c */ /* 0x000fe40001f0f070 */
[----:B-1----:R-:W-:Y:S04]  /*7a60*/  @P6 ISETP.NE.U32.AND P1, PT, R4, RZ, PT ;  /* 0x000000ff0400620c */ /* 0x002fe80003f25070 */
[----:B------:R-:W-:Y:S01]  /*7a70*/  @P6 ISETP.NE.AND.EX P1, PT, R5, RZ, PT, P1 ;  /* 0x000000ff0500620c */ /* 0x000fe20003f25310 */
[----:B------:R-:W-:Y:S01]  /*7a80*/  @!UPT UIADD3 URZ, UPT, UPT, URZ, URZ, URZ ;  /* 0x000000fffffff290 */ /* 0x000fe2000fffe0ff */
[----:B------:R-:W-:Y:S11]  /*7a90*/  @!P3 BRA `(.L_x_125) ;  /* 0x000000000030b947 */ /* 0x000ff60003800000 */
[----:B------:R-:W-:Y:S01]  /*7aa0*/  ISETP.NE.U32.AND P2, PT, RZ, UR52, PT ;  /* 0x00000034ff007c0c */ /* 0x000fe2000bf45070 */
[----:B------:R-:W1:Y:S01]  /*7ab0*/  LDCU.64 UR4, c[0x0][0x358] ;  /* 0x00006b00ff0477ac */ /* 0x000e620008000a00 */
[----:B------:R-:W-:Y:S02]  /*7ac0*/  IMAD.MOV.U32 R76, RZ, RZ, 0x1 ;  /* 0x00000001ff4c7424 */ /* 0x000fe400078e00ff */
[----:B------:R-:W-:Y:S11]  /*7ad0*/  ISETP.NE.AND.EX P2, PT, RZ, UR53, PT, P2 ;  /* 0x00000035ff007c0c */ /* 0x000ff6000bf45320 */
[----:B------:R-:W-:Y:S02]  /*7ae0*/  @!UPT UIADD3 URZ, UPT, UPT, URZ, URZ, URZ ;  /* 0x000000fffffff290 */ /* 0x000fe4000fffe0ff */
[----:B------:R-:W2:Y:S01]  /*7af0*/  @P2 LDC.64 R4, c[0x0][0x988] ;  /* 0x00026200ff042b82 */ /* 0x000ea20000000a00 */
[----:B------:R-:W-:Y:S04]  /*7b00*/  @P2 IMAD R0, R16, UR56, RZ ;  /* 0x0000003810002c24 */ /* 0x000fe8000f8e02ff */
[----:B--2---:R-:W-:Y:S04]  /*7b10*/  @P2 IMAD.WIDE R4, R0, 0x4, R4 ;  /* 0x0000000400042825 */ /* 0x004fe800078e0204 */
[----:B------:R-:W-:Y:S01]  /*7b20*/  HFMA2 R0, -RZ, RZ, 0, 5.9604644775390625e-08 ;  /* 0x00000001ff007431 */ /* 0x000fe200000001ff */
[----:B-1---5:R1:W5:Y:S04]  /*7b30*/  @P2 LDG.E R39, desc[UR4][R4.64] ;  /* 0x0000000404272981 */ /* 0x022368000c1e1900 */
[----:B------:R-:W-:Y:S01]  /*7b40*/  @!P2 PRMT R76, R0, 0x7610, R76 ;  /* 0x00007610004ca816 */ /* 0x000fe2000000004c */
[----:B-1----:R-:W2:Y:S06]  /*7b50*/  @!P2 LDC R39, c[0x0][0x980] ;  /* 0x00026000ff27ab82 */ /* 0x002eac0000000800 */
.L_x_125:
[----:B------:R-:W-:Y:S05]  /*7b60*/  BRA.U !UP0, `(.L_x_126) ;  /* 0x00000001082c7547 */ /* 0x000fea000b800000 */
[----:B------:R-:W-:Y:S02]  /*7b70*/  R2UR UR5, R79 ;  /* 0x000000004f0572ca */ /* 0x000fe400000e0000 */
[----:B------:R-:W-:Y:S11]  /*7b80*/  R2UR UR4, R78 ;  /* 0x000000004e0472ca */ /* 0x000ff600000e0000 */
[----:B------:R-:W-:Y:S04]  /*7b90*/  ISETP.NE.U32.AND P2, PT, RZ, UR5, PT ;  /* 0x00000005ff007c0c */ /* 0x000fe8000bf45070 */
[----:B------:R-:W-:Y:S01]  /*7ba0*/  ISETP.NE.AND.EX P2, PT, RZ, UR4, PT, P2 ;  /* 0x00000004ff007c0c */ /* 0x000fe2000bf45320 */
[----:B------:R-:W1:Y:S11]  /*7bb0*/  LDCU.64 UR4, c[0x0][0x358] ;  /* 0x00006b00ff0477ac */ /* 0x000e760008000a00 */
[----:B------:R-:W-:Y:S01]  /*7bc0*/  @!UPT UIADD3 URZ, UPT, UPT, URZ, URZ, URZ ;  /* 0x000000fffffff290 */ /* 0x000fe2000fffe0ff */
[----:B------:R-:W3:Y:S01]  /*7bd0*/  @P2 LDC.64 R4, c[0x0][0x9a8] ;  /* 0x00026a00ff042b82 */ /* 0x000ee20000000a00 */
[----:B------:R-:W-:Y:S04]  /*7be0*/  @P2 IMAD R0, R16, UR58, RZ ;  /* 0x0000003a10002c24 */ /* 0x000fe8000f8e02ff */
[----:B---3--:R-:W-:Y:S05]  /*7bf0*/  @P2 IMAD.WIDE R4, R0, 0x4, R4 ;  /* 0x0000000400042825 */ /* 0x008fea00078e0204 */
[----:B-1---5:R1:W5:Y:S02]  /*7c00*/  @P2 LDG.E R38, desc[UR4][R4.64] ;  /* 0x0000000404262981 */ /* 0x022364000c1e1900 */
[----:B-1----:R-:W3:Y:S02]  /*7c10*/  @!P2 LDC R38, c[0x0][0x9a0] ;  /* 0x00026800ff26ab82 */ /* 0x002ee40000000800 */
.L_x_126:
[----:B--2--5:R-:W-:Y:S01]  /*7c20*/  @P6 FSETP.NEU.AND P2, PT, R39, RZ, PT ;  /* 0x000000ff2700620b */ /* 0x024fe20003f4d000 */
[----:B------:R-:W-:Y:S01]  /*7c30*/  BSSY B1, `(.L_x_127) ;  /* 0x0000037000017945 */ /* 0x000fe20003800000 */
[----:B------:R-:W-:Y:S01]  /*7c40*/  @P6 SEL R3, RZ, 0xffffffff, P1 ;  /* 0xffffffffff036807 */ /* 0x000fe20000800000 */
[----:B------:R-:W-:Y:S01]  /*7c50*/  IMAD.IADD R2, R37, 0x1, R2 ;  /* 0x0000000125027824 */ /* 0x000fe200078e0202 */
[----:B------:R-:W-:Y:S02]  /*7c60*/  @P6 LOP3.LUT P1, RZ, R76, 0xff, RZ, 0xc0, !PT ;  /* 0x000000ff4cff6812 */ /* 0x000fe4000782c0ff */
[----:B------:R-:W-:Y:S02]  /*7c70*/  CS2R R66, SRZ ;  /* 0x0000000000427805 */ /* 0x000fe4000001ff00 */
[----:B------:R-:W-:Y:S02]  /*7c80*/  @P6 SEL R0, RZ, 0xffffffff, P2 ;  /* 0xffffffffff006807 */ /* 0x000fe40001000000 */
[----:B------:R-:W-:Y:S02]  /*7c90*/  CS2R R64, SRZ ;  /* 0x0000000000407805 */ /* 0x000fe4000001ff00 */
[----:B------:R-:W-:Y:S02]  /*7ca0*/  LEA R22, R36, UR43, 0x3 ;  /* 0x0000002b24167c11 */ /* 0x000fe4000f8e18ff */
[----:B------:R-:W-:Y:S02]  /*7cb0*/  CS2R R18, SRZ ;  /* 0x0000000000127805 */ /* 0x000fe4000001ff00 */
[----:B------:R-:W-:Y:S02]  /*7cc0*/  @P0 SEL R0, R3, R0, !P1 ;  /* 0x0000000003000207 */ /* 0x000fe40004800000 */
[----:B------:R-:W-:Y:S02]  /*7cd0*/  CS2R R16, SRZ ;  /* 0x0000000000107805 */ /* 0x000fe4000001ff00 */
[----:B------:R-:W-:Y:S02]  /*7ce0*/  PLOP3.LUT P5, PT, PT, PT, PT, 0x8, 0x80 ;  /* 0x000000000080781c */ /* 0x000fe40003fae170 */
[----:B------:R-:W-:Y:S04]  /*7cf0*/  @P6 LOP3.LUT R0, R0, 0x1, RZ, 0xc0, !PT ;  /* 0x0000000100006812 */ /* 0x000fe800078ec0ff */
[----:B------:R-:W-:Y:S11]  /*7d00*/  ISETP.NE.U32.OR P1, PT, R0, 0x1, !P6 ;  /* 0x000000010000780c */ /* 0x000ff60007725470 */
[----:B------:R-:W-:Y:S02]  /*7d10*/  @!UPT UIADD3 URZ, UPT, UPT, URZ, URZ, URZ ;  /* 0x000000fffffff290 */ /* 0x000fe4000fffe0ff */
[----:B------:R-:W-:Y:S04]  /*7d20*/  @P1 SHF.L.U32 R0, R71, 0x1f, RZ ;  /* 0x0000001f47001819 */ /* 0x000fe800000006ff */
[----:B------:R1:W2:Y:S02]  /*7d30*/  @P1 SYNCS.PHASECHK.TRANS64.TRYWAIT P0, [UR43+0x360], R0 ;  /* 0x00036000ff0015a7 */ /* 0x0002a4000800112b */
[----:B-1----:R-:W-:Y:S04]  /*7d40*/  SHF.L.U32 R0, R73, 0x1f, RZ ;  /* 0x0000001f49007819 */ /* 0x002fe800000006ff */
[----:B------:R1:W4:Y:S01]  /*7d50*/  SYNCS.PHASECHK.TRANS64.TRYWAIT P4, [R22+URZ+0x390], R0 ;  /* 0x00039000160075a7 */ /* 0x00032200080811ff */
[----:B--2---:R-:W-:Y:S01]  /*7d60*/  @P1 PLOP3.LUT P5, PT, P0, PT, PT, 0x8, 0x80 ;  /* 0x000000000080181c */ /* 0x004fe200007ae170 */
[----:B------:R-:W-:Y:S01]  /*7d70*/  @!UPT UIADD3 URZ, UPT, UPT, URZ, URZ, URZ ;  /* 0x000000fffffff290 */ /* 0x000fe2000fffe0ff */
[----:B-1----:R-:W-:Y:S11]  /*7d80*/  @!P1 BRA `(.L_x_128) ;  /* 0x0000000000849947 */ /* 0x002ff60003800000 */
[----:B------:R-:W-:Y:S01]  /*7d90*/  ISETP.NE.U32.AND P0, PT, RZ, UR52, PT ;  /* 0x00000034ff007c0c */ /* 0x000fe2000bf05070 */
[----:B------:R-:W-:Y:S01]  /*7da0*/  BSSY B0, `(.L_x_129) ;  /* 0x0000012000007945 */ /* 0x000fe20003800000 */
[----:B------:R-:W-:Y:S02]  /*7db0*/  FSETP.NEU.AND P2, PT, R39, RZ, PT ;  /* 0x000000ff2700720b */ /* 0x000fe40003f4d000 */
[----:B------:R-:W-:Y:S02]  /*7dc0*/  CS2R R18, SRZ ;  /* 0x0000000000127805 */ /* 0x000fe4000001ff00 */
[----:B------:R-:W-:Y:S02]  /*7dd0*/  ISETP.NE.AND.EX P0, PT, RZ, UR53, PT, P0 ;  /* 0x00000035ff007c0c */ /* 0x000fe4000bf05300 */
[----:B------:R-:W-:Y:S02]  /*7de0*/  CS2R R16, SRZ ;  /* 0x0000000000107805 */ /* 0x000fe4000001ff00 */
[----:B------:R-:W-:Y:S02]  /*7df0*/  LOP3.LUT P1, RZ, R76, 0xff, RZ, 0xc0, !PT ;  /* 0x000000ff4cff7812 */ /* 0x000fe4000782c0ff */
[----:B------:R-:W-:Y:S02]  /*7e00*/  CS2R R66, SRZ ;  /* 0x0000000000427805 */ /* 0x000fe4000001ff00 */
[----:B------:R-:W-:Y:S02]  /*7e10*/  SEL R3, RZ, 0xffffffff, P2 ;  /* 0xffffffffff037807 */ /* 0x000fe40001000000 */
[----:B------:R-:W-:Y:S02]  /*7e20*/  CS2R R64, SRZ ;  /* 0x0000000000407805 */ /* 0x000fe4000001ff00 */
[----:B------:R-:W-:Y:S04]  /*7e30*/  SEL R4, RZ, 0xffffffff, P0 ;  /* 0xffffffffff047807 */ /* 0x000fe80000000000 */
[----:B------:R-:W-:Y:S04]  /*7e40*/  @P3 SEL R3, R4, R3, !P1 ;  /* 0x0000000304033207 */ /* 0x000fe80004800000 */
[----:B------:R-:W-:Y:S04]  /*7e50*/  LOP3.LUT R3, R3, 0x1, RZ, 0xc0, !PT ;  /* 0x0000000103037812 */ /* 0x000fe800078ec0ff */
[----:B------:R-:W-:Y:S01]  /*7e60*/  ISETP.NE.U32.AND P0, PT, R3, 0x1, PT ;  /* 0x000000010300780c */ /* 0x000fe20003f05070 */
[----:B------:R-:W-:Y:S01]  /*7e70*/  @!UPT UIADD3 URZ, UPT, UPT, URZ, URZ, URZ ;  /* 0x000000fffffff290 */ /* 0x000fe2000fffe0ff */
[----:B------:R-:W-:Y:S11]  /*7e80*/  @!P5 BRA `(.L_x_130) ;  /* 0x00000000000cd947 */ /* 0x000ff60003800000 */
[----:B------:R-:W-:Y:S04]  /*7e90*/  SHF.L.U32 R4, R71, 0x1f, RZ ;  /* 0x0000001f47047819 */ /* 0x000fe800000006ff */
[----:B------:R-:W1:Y:S02]  /*7ea0*/  SYNCS.PHASECHK.TRANS64.TRYWAIT P1, [UR43+0x360], R4 ;  /* 0x00036004ff0075a7 */ /* 0x000e64000802112b */
[----:B-1----:R-:W-:Y:S05]  /*7eb0*/  @!P1 BRA `(.L_x_131) ;  /* 0x0000002800009947 */ /* 0x002fea0003800000 */
.L_x_130:
[----:B------:R-:W-:Y:S05]  /*7ec0*/  BSYNC B0 ;  /* 0x0000000000007941 */ /* 0x000fea0003800000 */
.L_x_129:
[----:B------:R-:W2:Y:S01]  /*7ed0*/  S2UR UR5, SR_CgaCtaId ;  /* 0x00000000000579c3 */ /* 0x000ea20000008800 */
[----:B------:R1:W1:Y:S01]  /*7ee0*/  @P0 LDS.128 R16, [R75+UR43+0x400] ;  /* 0x0004002b4b100984 */ /* 0x0002620008000c00 */
[----:B------:R-:W-:Y:S01]  /*7ef0*/  UIADD3 UR4, UPT, UPT, UR43, 0x368, URZ ;  /* 0x000003682b047890 */ /* 0x000fe2000fffe0ff */
[----:B------:R-:W-:Y:S02]  /*7f00*/  LOP3.LUT R71, R71, 0x1, RZ, 0x3c, !PT ;  /* 0x0000000147477812 */ /* 0x000fe400078e3cff */
[----:B------:R1:W1:Y:S01]  /*7f10*/  @P0 LDS.128 R64, [R74+0x10] ;  /* 0x000010004a400984 */ /* 0x0002620000000c00 */
[----:B------:R-:W-:Y:S01]  /*7f20*/  @!PT LDS RZ, [RZ] ;  /* 0x00000000fffff984 */ /* 0x000fe20000000800 */
[----:B------:R-:W-:Y:S01]  /*7f30*/  @!PT LDS RZ, [RZ] ;  /* 0x00000000fffff984 */ /* 0x000fe20000000800 */
[----:B------:R-:W-:Y:S01]  /*7f40*/  @!PT LDS RZ, [RZ] ;  /* 0x00000000fffff984 */ /* 0x000fe20000000800 */
[----:B------:R-:W-:Y:S01]  /*7f50*/  @!PT LDS RZ, [RZ] ;  /* 0x00000000fffff984 */ /* 0x000fe20000000800 */
[----:B------:R5:W-:Y:S06]  /*7f60*/  MEMBAR.ALL.CTA ;  /* 0x0000000000007992 */ /* 0x000bec0000008000 */
[----:B-----5:R-:W5:Y:S01]  /*7f70*/  FENCE.VIEW.ASYNC.S ;  /* 0x00000000000073c6 */ /* 0x020f620000000000 */
[----:B--2---:R-:W-:Y:S09]  /*7f80*/  UPRMT UR4, UR5, 0x654, UR4 ;  /* 0x0000065405047896 */ /* 0x004ff20008000004 */
[----:B-----5:R-:W-:Y:S03]  /*7f90*/  SYNCS.ARRIVE.TRANS64.RED.A1T0 RZ, [UR4], RZ ;  /* 0x000000ffffff79a7 */ /* 0x020fe60008100404 */
.L_x_128:
[----:B------:R-:W-:Y:S05]  /*7fa0*/  BSYNC B1 ;  /* 0x0000000000017941 */ /* 0x000fea0003800000 */
.L_x_127:
[----:B-1----:R-:W-:Y:S04]  /*7fb0*/  SHF.R.U32.HI R3, RZ, 0x15, R2 ;  /* 0x00000015ff037819 */ /* 0x002fe80000011602 */
[----:B------:R-:W-:Y:S01]  /*7fc0*/  LOP3.LUT P0, RZ, R3, 0x3, R77, 0x48, !PT ;  /* 0x0000000303ff7812 */ /* 0x000fe2000780484d */
[----:B------:R-:W-:Y:S01]  /*7fd0*/  @!UPT UIADD3 URZ, UPT, UPT, URZ, URZ, URZ ;  /* 0x000000fffffff290 */ /* 0x000fe2000fffe0ff */
[----:B----4-:R-:W-:Y:S11]  /*7fe0*/  @P4 BRA `(.L_x_132) ;  /* 0x0000000000084947 */ /* 0x010ff60003800000 */
[----:B------:R-:W1:Y:S02]  /*7ff0*/  SYNCS.PHASECHK.TRANS64.TRYWAIT P1, [R22+URZ+0x390], R0 ;  /* 0x00039000160075a7 */ /* 0x000e6400080211ff */
[----:B-1----:R-:W-:Y:S05]  /*8000*/  @!P1 BRA `(.L_x_133) ;  /* 0x0000002400c49947 */ /* 0x002fea0003800000 */
.L_x_132:
[----:B------:R-:W-:Y:S05]  /*8010*/  @!P0 BRA `(.L_x_134) ;  /* 0x0000000000408947 */ /* 0x000fea0003800000 */
[----:B------:R-:W2:Y:S01]  /*8020*/  LDCU.64 UR8, c[0x4][0x70] ;  /* 0x01000e00ff0877ac */ /* 0x000ea20008000a00 */
[----:B------:R-:W-:Y:S01]  /*8030*/  MOV R15, 0x0 ;  /* 0x00000000000f7802 */ /* 0x000fe20000000f00 */
[----:B------:R-:W-:Y:S02]  /*8040*/  HFMA2 R12, -RZ, RZ, 0, 5.9604644775390625e-08 ;  /* 0x00000001ff0c7431 */ /* 0x000fe400000001ff */
[----:B------:R-:W-:Y:S02]  /*8050*/  IMAD.MOV.U32 R8, RZ, RZ, 0x192 ;  /* 0x00000192ff087424 */ /* 0x000fe400078e00ff */
[----:B------:R-:W-:Y:S01]  /*8060*/  IMAD.MOV.U32 R13, RZ, RZ, RZ ;  /* 0x000000ffff0d7224 */ /* 0x000fe200078e00ff */
[----:B------:R-:W4:Y:S01]  /*8070*/  LDCU.64 UR6, c[0x4][0x78] ;  /* 0x01000f00ff0677ac */ /* 0x000f220008000a00 */
[----:B------:R-:W1:Y:S01]  /*8080*/  LDC.64 R14, c[0x4][R15] ;  /* 0x010000000f0e7b82 */ /* 0x000e620000000a00 */
[----:B------:R-:W5:Y:S01]  /*8090*/  LDCU.64 UR4, c[0x4][0x10] ;  /* 0x01000200ff0477ac */ /* 0x000f620008000a00 */
[----:B--2---:R-:W-:Y:S01]  /*80a0*/  MOV R5, UR9 ;  /* 0x0000000900057c02 */ /* 0x004fe20008000f00 */
[----:B------:R-:W-:Y:S01]  /*80b0*/  IMAD.U32 R4, RZ, RZ, UR8 ;  /* 0x00000008ff047e24 */ /* 0x000fe2000f8e00ff */
[----:B----4-:R-:W-:Y:S01]  /*80c0*/  MOV R7, UR7 ;  /* 0x0000000700077c02 */ /* 0x010fe20008000f00 */
[----:B------:R-:W-:Y:S01]  /*80d0*/  IMAD.U32 R6, RZ, RZ, UR6 ;  /* 0x00000006ff067e24 */ /* 0x000fe2000f8e00ff */
[----:B-----5:R-:W-:Y:S01]  /*80e0*/  MOV R11, UR5 ;  /* 0x00000005000b7c02 */ /* 0x020fe20008000f00 */
[----:B------:R-:W-:Y:S02]  /*80f0*/  IMAD.U32 R10, RZ, RZ, UR4 ;  /* 0x00000004ff0a7e24 */ /* 0x000fe4000f8e00ff */
[----:B------:R-:W-:Y:S07]  /*8100*/  LEPC R20, `(.L_x_134) ;  /* 0x000000001014794e */ /* 0x000fee0000000000 */
[----:B-1-3--:R-:W-:Y:S05]  /*8110*/  CALL.ABS.NOINC R14 ;  /* 0x000000000e007343 */ /* 0x00afea0003c00000 */
.L_x_134:
[----:B------:R-:W-:Y:S01]  /*8120*/  LOP3.LUT P0, RZ, R70, 0x60, RZ, 0xc0, !PT ;  /* 0x0000006046ff7812 */ /* 0x000fe2000780c0ff */
[----:B------:R-:W-:Y:S05]  /*8130*/  WARPSYNC.ALL ;  /* 0x0000000000007948 */ /* 0x000fea0003800000 */
[----:B------:R-:W-:Y:S01]  /*8140*/  R2UR UR4, R2 ;  /* 0x00000000020472ca */ /* 0x000fe200000e0000 */
[----:B------:R-:W2:Y:S01]  /*8150*/  S2UR UR6, SR_CgaCtaId ;  /* 0x00000000000679c3 */ /* 0x000ea20000008800 */
[-C--:B------:R-:W-:Y:S01]  /*8160*/  F2FP.F16.E4M3.UNPACK_B R2, R16.reuse ;  /* 0x00000010ff02723e */ /* 0x080fe200020006ff */
[----:B------:R-:W-:Y:S01]  /*8170*/  BSSY.RECONVERGENT B0, `(.L_x_135) ;  /* 0x00000b4000007945 */ /* 0x000fe20003800200 */
[----:B------:R-:W-:Y:S02]  /*8180*/  F2FP.F16.E4M3.UNPACK_B R16, R16.H1 ;  /* 0x00000010ff10723e */ /* 0x000fe400030006ff */
[----:B------:R-:W-:Y:S01]  /*8190*/  R2UR UR5, R22 ;  /* 0x00000000160572ca */ /* 0x000fe200000e0000 */
[----:B-1----:R-:W-:Y:S01]  /*81a0*/  HADD2.F32 R0, -RZ, R2.H0_H0 ;  /* 0x20000002ff007230 */ /* 0x002fe20000004100 */
[-C--:B------:R-:W-:Y:S01]  /*81b0*/  F2FP.F16.E4M3.UNPACK_B R42, R17.reuse ;  /* 0x00000011ff2a723e */ /* 0x080fe200020006ff */
[--C-:B------:R-:W-:Y:S01]  /*81c0*/  HADD2.F32 R3, -RZ, R16.reuse.H0_H0 ;  /* 0x20000010ff037230 */ /* 0x100fe20000004100 */
[----:B------:R-:W-:Y:S01]  /*81d0*/  F2FP.F16.E4M3.UNPACK_B R44, R17.H1 ;  /* 0x00000011ff2c723e */ /* 0x000fe200030006ff */
[----:B------:R-:W-:Y:S01]  /*81e0*/  HADD2.F32 R40, -RZ, R16.H1_H1 ;  /* 0x30000010ff287230 */ /* 0x000fe20000004100 */
[-C--:B------:R-:W-:Y:S01]  /*81f0*/  F2FP.F16.E4M3.UNPACK_B R46, R18.reuse ;  /* 0x00000012ff2e723e */ /* 0x080fe200020006ff */
[----:B------:R-:W-:Y:S01]  /*8200*/  HADD2.F32 R2, -RZ, R2.H1_H1 ;  /* 0x30000002ff027230 */ /* 0x000fe20000004100 */
[----:B------:R-:W-:Y:S01]  /*8210*/  F2FP.F16.E4M3.UNPACK_B R48, R18.H1 ;  /* 0x00000012ff30723e */ /* 0x000fe200030006ff */
[--C-:B------:R-:W-:Y:S01]  /*8220*/  HADD2.F32 R41, -RZ, R42.reuse.H0_H0 ;  /* 0x2000002aff297230 */ /* 0x100fe20000004100 */
[-C--:B------:R-:W-:Y:S01]  /*8230*/  F2FP.F16.E4M3.UNPACK_B R50, R19.reuse ;  /* 0x00000013ff32723e */ /* 0x080fe200020006ff */
[----:B------:R-:W-:Y:S01]  /*8240*/  HADD2.F32 R42, -RZ, R42.H1_H1 ;  /* 0x3000002aff2a7230 */ /* 0x000fe20000004100 */
[----:B------:R-:W-:Y:S01]  /*8250*/  F2FP.F16.E4M3.UNPACK_B R52, R19.H1 ;  /* 0x00000013ff34723e */ /* 0x000fe200030006ff */
[----:B------:R-:W-:Y:S01]  /*8260*/  HADD2.F32 R43, -RZ, R44.H0_H0 ;  /* 0x2000002cff2b7230 */ /* 0x000fe20000004100 */
[----:B------:R-:W-:Y:S01]  /*8270*/  LDTM.16dp32bit_t0_t15.x32 R4, tmem[UR4] ;  /* 0x00000004000479ee */ /* 0x000fe20008a80000 */
[----:B------:R-:W3:Y:S01]  /*8280*/  LDTM.16dp32bit_t16_t31.x32 R4, tmem[UR4+0x20] ;  /* 0x00002004000479ee */ /* 0x000ee20008aa0000 */
[----:B------:R-:W-:Y:S01]  /*8290*/  NOP ;  /* 0x0000000000007918 */ /* 0x000fe20000000000 */
[----:B------:R-:W-:Y:S01]  /*82a0*/  UIADD3 UR4, UPT, UPT, UR5, 0x3a0, URZ ;  /* 0x000003a005047890 */ /* 0x000fe2000fffe0ff */
[--C-:B------:R-:W-:Y:S01]  /*82b0*/  HADD2.F32 R45, -RZ, R46.reuse.H0_H0 ;  /* 0x2000002eff2d7230 */ /* 0x100fe20000004100 */
[----:B------:R-:W-:Y:S01]  /*82c0*/  F2FP.F16.E4M3.UNPACK_B R54, R64 ;  /* 0x00000040ff36723e */ /* 0x000fe200020006ff */
[----:B------:R-:W-:Y:S01]  /*82d0*/  HADD2.F32 R46, -RZ, R46.H1_H1 ;  /* 0x3000002eff2e7230 */ /* 0x000fe20000004100 */
[-C--:B------:R-:W-:Y:S01]  /*82e0*/  F2FP.F16.E4M3.UNPACK_B R58, R65.reuse ;  /* 0x00000041ff3a723e */ /* 0x080fe200020006ff */
[--C-:B------:R-:W-:Y:S01]  /*82f0*/  HADD2.F32 R49, -RZ, R50.reuse.H0_H0 ;  /* 0x20000032ff317230 */ /* 0x100fe20000004100 */
[----:B------:R-:W-:Y:S01]  /*8300*/  F2FP.F16.E4M3.UNPACK_B R62, R66 ;  /* 0x00000042ff3e723e */ /* 0x000fe200020006ff */
[----:B------:R-:W-:Y:S01]  /*8310*/  HADD2.F32 R50, -RZ, R50.H1_H1 ;  /* 0x30000032ff327230 */ /* 0x000fe20000004100 */
[----:B------:R-:W-:Y:S01]  /*8320*/  F2FP.F16.E4M3.UNPACK_B R56, R64.H1 ;  /* 0x00000040ff38723e */ /* 0x000fe200030006ff */
[--C-:B------:R-:W-:Y:S01]  /*8330*/  HADD2.F32 R53, -RZ, R54.reuse.H0_H0 ;  /* 0x20000036ff357230 */ /* 0x100fe20000004100 */
[----:B------:R-:W-:Y:S01]  /*8340*/  F2FP.F16.E4M3.UNPACK_B R60, R65.H1 ;  /* 0x00000041ff3c723e */ /* 0x000fe200030006ff */
[----:B------:R-:W-:Y:S01]  /*8350*/  HADD2.F32 R54, -RZ, R54.H1_H1 ;  /* 0x30000036ff367230 */ /* 0x000fe20000004100 */
[-C--:B------:R-:W-:Y:S01]  /*8360*/  F2FP.F16.E4M3.UNPACK_B R65, R67.reuse ;  /* 0x00000043ff41723e */ /* 0x080fe200020006ff */
[--C-:B------:R-:W-:Y:S01]  /*8370*/  HADD2.F32 R57, -RZ, R58.reuse.H0_H0 ;  /* 0x2000003aff397230 */ /* 0x100fe20000004100 */
[----:B------:R-:W-:Y:S01]  /*8380*/  F2FP.F16.E4M3.UNPACK_B R64, R66.H1 ;  /* 0x00000042ff40723e */ /* 0x000fe200030006ff */
[----:B------:R-:W-:Y:S01]  /*8390*/  HADD2.F32 R58, -RZ, R58.H1_H1 ;  /* 0x3000003aff3a7230 */ /* 0x000fe20000004100 */
[----:B------:R-:W-:Y:S01]  /*83a0*/  F2FP.F16.E4M3.UNPACK_B R67, R67.H1 ;  /* 0x00000043ff43723e */ /* 0x000fe200030006ff */
[--C-:B------:R-:W-:Y:S01]  /*83b0*/  HADD2.F32 R61, -RZ, R62.reuse.H0_H0 ;  /* 0x2000003eff3d7230 */ /* 0x100fe20000004100 */
[----:B------:R-:W-:Y:S01]  /*83c0*/  IADD3 R36, PT, PT, R36, 0x1, RZ ;  /* 0x0000000124247810 */ /* 0x000fe20007ffe0ff */
[----:B------:R-:W-:Y:S02]  /*83d0*/  HADD2.F32 R62, -RZ, R62.H1_H1 ;  /* 0x3000003eff3e7230 */ /* 0x000fe40000004100 */
[----:B------:R-:W-:Y:S01]  /*83e0*/  HADD2.F32 R44, -RZ, R44.H1_H1 ;  /* 0x3000002cff2c7230 */ /* 0x000fe20000004100 */
[----:B--2---:R-:W-:Y:S01]  /*83f0*/  UPRMT UR4, UR6, 0x654, UR4 ;  /* 0x0000065406047896 */ /* 0x004fe20008000004 */
[C---:B---3--:R-:W-:Y:S01]  /*8400*/  FMUL R4, R38.reuse, R4 ;  /* 0x0000000426047220 */ /* 0x048fe20000400000 */
[C---:B------:R-:W-:Y:S01]  /*8410*/  FMUL R5, R38.reuse, R5 ;  /* 0x0000000526057220 */ /* 0x040fe20000400000 */
[C---:B------:R-:W-:Y:S01]  /*8420*/  FMUL R8, R38.reuse, R8 ;  /* 0x0000000826087220 */ /* 0x040fe20000400000 */
[C---:B------:R-:W-:Y:S01]  /*8430*/  FMUL R9, R38.reuse, R9 ;  /* 0x0000000926097220 */ /* 0x040fe20000400000 */
[C---:B------:R-:W-:Y:S01]  /*8440*/  FFMA R4, R39.reuse, R0, R4 ;  /* 0x0000000027047223 */ /* 0x040fe20000000004 */
[C---:B------:R-:W-:Y:S01]  /*8450*/  FFMA R5, R39.reuse, R2, R5 ;  /* 0x0000000227057223 */ /* 0x040fe20000000005 */
[C---:B------:R-:W-:Y:S01]  /*8460*/  FMUL R12, R38.reuse, R12 ;  /* 0x0000000c260c7220 */ /* 0x040fe20000400000 */
[C---:B------:R-:W-:Y:S01]  /*8470*/  FMUL R13, R38.reuse, R13 ;  /* 0x0000000d260d7220 */ /* 0x040fe20000400000 */
[----:B------:R-:W-:Y:S01]  /*8480*/  SYNCS.ARRIVE.TRANS64.RED.A1T0 RZ, [UR4], RZ ;  /* 0x000000ffffff79a7 */ /* 0x000fe20008100404 */
[C---:B------:R-:W-:Y:S01]  /*8490*/  FMUL R16, R38.reuse, R16 ;  /* 0x0000001026107220 */ /* 0x040fe20000400000 */
        /* <DEDUP_REMOVED lines=10> */
[C---:B------:R-:W-:Y:S01]  /*8540*/  FFMA R6, R39.reuse, R3, R6 ;  /* 0x0000000327067223 */ /* 0x040fe20000000006 */
[C---:B------:R-:W-:Y:S01]  /*8550*/  FFMA R7, R39.reuse, R40, R7 ;  /* 0x0000002827077223 */ /* 0x040fe20000000007 */
[C---:B------:R-:W-:Y:S01]  /*8560*/  FFMA R8, R39.reuse, R41, R8 ;  /* 0x0000002927087223 */ /* 0x040fe20000000008 */
[C---:B------:R-:W-:Y:S01]  /*8570*/  FFMA R9, R39.reuse, R42, R9 ;  /* 0x0000002a27097223 */ /* 0x040fe20000000009 */
[--C-:B------:R-:W-:Y:S02]  /*8580*/  HADD2.F32 R47, -RZ, R48.reuse.H0_H0 ;  /* 0x20000030ff2f7230 */ /* 0x100fe40000004100 */
[----:B------:R-:W-:Y:S01]  /*8590*/  FFMA R10, R39, R43, R10 ;  /* 0x0000002b270a7223 */ /* 0x000fe2000000000a */
[----:B------:R-:W-:Y:S01]  /*85a0*/  F2FP.SATFINITE.E4M3.F32.PACK_AB_MERGE_C R83, R7, R6, RZ ;  /* 0x000000060753723e */ /* 0x000fe200048070ff */
[C---:B------:R-:W-:Y:S01]  /*85b0*/  FFMA R11, R39.reuse, R44, R11 ;  /* 0x0000002c270b7223 */ /* 0x040fe2000000000b */
[C---:B------:R-:W-:Y:S01]  /*85c0*/  FFMA R12, R39.reuse, R45, R12 ;  /* 0x0000002d270c7223 */ /* 0x040fe2000000000c */
[----:B------:R-:W-:Y:S01]  /*85d0*/  FFMA R13, R39, R46, R13 ;  /* 0x0000002e270d7223 */ /* 0x000fe2000000000d */
[C---:B------:R-:W-:Y:S01]  /*85e0*/  FMUL R7, R38.reuse, R24 ;  /* 0x0000001826077220 */ /* 0x040fe20000400000 */
[C---:B------:R-:W-:Y:S01]  /*85f0*/  FMUL R24, R38.reuse, R29 ;  /* 0x0000001d26187220 */ /* 0x040fe20000400000 */
[C---:B------:R-:W-:Y:S01]  /*8600*/  FMUL R29, R38.reuse, R34 ;  /* 0x00000022261d7220 */ /* 0x040fe20000400000 */
[----:B------:R-:W-:Y:S01]  /*8610*/  F2FP.SATFINITE.E4M3.F32.PACK_AB_MERGE_C R10, R11, R10, RZ ;  /* 0x0000000a0b0a723e */ /* 0x000fe200048070ff */
[--C-:B------:R-:W-:Y:S02]  /*8620*/  HADD2.F32 R40, -RZ, R65.reuse.H0_H0 ;  /* 0x20000041ff287230 */ /* 0x100fe40000004100 */
[C---:B------:R-:W-:Y:S01]  /*8630*/  FMUL R14, R38.reuse, R14 ;  /* 0x0000000e260e7220 */ /* 0x040fe20000400000 */
[----:B------:R-:W-:Y:S02]  /*8640*/  HADD2.F32 R48, -RZ, R48.H1_H1 ;  /* 0x30000030ff307230 */ /* 0x000fe40000004100 */
[C---:B------:R-:W-:Y:S01]  /*8650*/  FMUL R15, R38.reuse, R15 ;  /* 0x0000000f260f7220 */ /* 0x040fe20000400000 */
[--C-:B------:R-:W-:Y:S02]  /*8660*/  HADD2.F32 R51, -RZ, R52.reuse.H0_H0 ;  /* 0x20000034ff337230 */ /* 0x100fe40000004100 */
[C---:B------:R-:W-:Y:S01]  /*8670*/  FFMA R14, R39.reuse, R47, R14 ;  /* 0x0000002f270e7223 */ /* 0x040fe2000000000e */
[----:B------:R-:W-:Y:S02]  /*8680*/  HADD2.F32 R65, -RZ, R65.H1_H1 ;  /* 0x30000041ff417230 */ /* 0x000fe40000004100 */
[C---:B------:R-:W-:Y:S01]  /*8690*/  FFMA R15, R39.reuse, R48, R15 ;  /* 0x00000030270f7223 */ /* 0x040fe2000000000f */
[C---:B------:R-:W-:Y:S01]  /*86a0*/  FFMA R16, R39.reuse, R49, R16 ;  /* 0x0000003127107223 */ /* 0x040fe20000000010 */
[C---:B------:R-:W-:Y:S01]  /*86b0*/  FFMA R17, R39.reuse, R50, R17 ;  /* 0x0000003227117223 */ /* 0x040fe20000000011 */
[----:B------:R-:W-:Y:S02]  /*86c0*/  HADD2.F32 R52, -RZ, R52.H1_H1 ;  /* 0x30000034ff347230 */ /* 0x000fe40000004100 */
[C---:B------:R-:W-:Y:S01]  /*86d0*/  FMUL R18, R38.reuse, R18 ;  /* 0x0000001226127220 */ /* 0x040fe20000400000 */
[C---:B------:R-:W-:Y:S01]  /*86e0*/  FMUL R19, R38.reuse, R19 ;  /* 0x0000001326137220 */ /* 0x040fe20000400000 */
[--C-:B------:R-:W-:Y:S02]  /*86f0*/  HADD2.F32 R55, -RZ, R56.reuse.H0_H0 ;  /* 0x20000038ff377230 */ /* 0x100fe40000004100 */
[C---:B------:R-:W-:Y:S01]  /*8700*/  FMUL R3, R38.reuse, R22 ;  /* 0x0000001626037220 */ /* 0x040fe20000400000 */
[C---:B------:R-:W-:Y:S01]  /*8710*/  FFMA R18, R39.reuse, R51, R18 ;  /* 0x0000003327127223 */ /* 0x040fe20000000012 */
[----:B------:R-:W-:Y:S02]  /*8720*/  HADD2.F32 R56, -RZ, R56.H1_H1 ;  /* 0x30000038ff387230 */ /* 0x000fe40000004100 */
[C---:B------:R-:W-:Y:S01]  /*8730*/  FFMA R19, R39.reuse, R52, R19 ;  /* 0x0000003427137223 */ /* 0x040fe20000000013 */
[C---:B------:R-:W-:Y:S01]  /*8740*/  FMUL R6, R38.reuse, R23 ;  /* 0x0000001726067220 */ /* 0x040fe20000400000 */
[C---:B------:R-:W-:Y:S01]  /*8750*/  FFMA R0, R39.reuse, R53, R0 ;  /* 0x0000003527007223 */ /* 0x040fe20000000000 */
[C---:B------:R-:W-:Y:S01]  /*8760*/  FFMA R2, R39.reuse, R54, R2 ;  /* 0x0000003627027223 */ /* 0x040fe20000000002 */
[--C-:B------:R-:W-:Y:S02]  /*8770*/  HADD2.F32 R59, -RZ, R60.reuse.H0_H0 ;  /* 0x2000003cff3b7230 */ /* 0x100fe40000004100 */
[C---:B------:R-:W-:Y:S01]  /*8780*/  FFMA R3, R39.reuse, R55, R3 ;  /* 0x0000003727037223 */ /* 0x040fe20000000003 */
[----:B------:R-:W-:Y:S02]  /*8790*/  HADD2.F32 R60, -RZ, R60.H1_H1 ;  /* 0x3000003cff3c7230 */ /* 0x000fe40000004100 */
[C---:B------:R-:W-:Y:S01]  /*87a0*/  FMUL R21, R38.reuse, R26 ;  /* 0x0000001a26157220 */ /* 0x040fe20000400000 */
[C---:B------:R-:W-:Y:S01]  /*87b0*/  FMUL R22, R38.reuse, R27 ;  /* 0x0000001b26167220 */ /* 0x040fe20000400000 */
[C---:B------:R-:W-:Y:S01]  /*87c0*/  FFMA R6, R39.reuse, R56, R6 ;  /* 0x0000003827067223 */ /* 0x040fe20000000006 */
[C---:B------:R-:W-:Y:S01]  /*87d0*/  FFMA R7, R39.reuse, R57, R7 ;  /* 0x0000003927077223 */ /* 0x040fe20000000007 */
[C---:B------:R-:W-:Y:S01]  /*87e0*/  FMUL R23, R38.reuse, R28 ;  /* 0x0000001c26177220 */ /* 0x040fe20000400000 */
[C---:B------:R-:W-:Y:S01]  /*87f0*/  FFMA R20, R39.reuse, R58, R20 ;  /* 0x0000003a27147223 */ /* 0x040fe20000000014 */
[--C-:B------:R-:W-:Y:S02]  /*8800*/  HADD2.F32 R63, -RZ, R64.reuse.H0_H0 ;  /* 0x20000040ff3f7230 */ /* 0x100fe40000004100 */
[C---:B------:R-:W-:Y:S01]  /*8810*/  FFMA R21, R39.reuse, R59, R21 ;  /* 0x0000003b27157223 */ /* 0x040fe20000000015 */
[----:B------:R-:W-:Y:S02]  /*8820*/  HADD2.F32 R64, -RZ, R64.H1_H1 ;  /* 0x30000040ff407230 */ /* 0x000fe40000004100 */
[C---:B------:R-:W-:Y:S01]  /*8830*/  FFMA R22, R39.reuse, R60, R22 ;  /* 0x0000003c27167223 */ /* 0x040fe20000000016 */
[C---:B------:R-:W-:Y:S01]  /*8840*/  FMUL R26, R38.reuse, R31 ;  /* 0x0000001f261a7220 */ /* 0x040fe20000400000 */
[C---:B------:R-:W-:Y:S01]  /*8850*/  FMUL R27, R38.reuse, R32 ;  /* 0x00000020261b7220 */ /* 0x040fe20000400000 */
[C---:B------:R-:W-:Y:S01]  /*8860*/  FFMA R23, R39.reuse, R61, R23 ;  /* 0x0000003d27177223 */ /* 0x040fe20000000017 */
[----:B------:R-:W-:Y:S01]  /*8870*/  FMUL R28, R38, R33 ;  /* 0x00000021261c7220 */ /* 0x000fe20000400000 */
[C---:B------:R-:W-:Y:S01]  /*8880*/  FFMA R24, R39.reuse, R62, R24 ;  /* 0x0000003e27187223 */ /* 0x040fe20000000018 */
[--C-:B------:R-:W-:Y:S02]  /*8890*/  HADD2.F32 R66, -RZ, R67.reuse.H0_H0 ;  /* 0x20000043ff427230 */ /* 0x100fe40000004100 */
[C---:B------:R-:W-:Y:S01]  /*88a0*/  FFMA R25, R39.reuse, R63, R25 ;  /* 0x0000003f27197223 */ /* 0x040fe20000000019 */
[----:B------:R-:W-:Y:S02]  /*88b0*/  HADD2.F32 R67, -RZ, R67.H1_H1 ;  /* 0x30000043ff437230 */ /* 0x000fe40000004100 */
[----:B------:R-:W-:Y:S01]  /*88c0*/  FFMA R26, R39, R64, R26 ;  /* 0x00000040271a7223 */ /* 0x000fe2000000001a */
[----:B------:R-:W-:Y:S01]  /*88d0*/  F2FP.SATFINITE.E4M3.F32.PACK_AB_MERGE_C R14, R15, R14, RZ ;  /* 0x0000000e0f0e723e */ /* 0x000fe200048070ff */
[----:B------:R-:W-:Y:S01]  /*88e0*/  FFMA R27, R39, R40, R27 ;  /* 0x00000028271b7223 */ /* 0x000fe2000000001b */
[----:B------:R-:W-:Y:S01]  /*88f0*/  F2FP.SATFINITE.E4M3.F32.PACK_AB_MERGE_C R18, R19, R18, RZ ;  /* 0x000000121312723e */ /* 0x000fe200048070ff */
[C---:B------:R-:W-:Y:S01]  /*8900*/  FFMA R28, R39.reuse, R65, R28 ;  /* 0x00000041271c7223 */ /* 0x040fe2000000001c */
[C---:B------:R-:W-:Y:S01]  /*8910*/  FFMA R29, R39.reuse, R66, R29 ;  /* 0x00000042271d7223 */ /* 0x040fe2000000001d */
[----:B------:R-:W-:Y:S01]  /*8920*/  FFMA R30, R39, R67, R30 ;  /* 0x00000043271e7223 */ /* 0x000fe2000000001e */
[----:B------:R-:W-:Y:S02]  /*8930*/  F2FP.SATFINITE.E4M3.F32.PACK_AB_MERGE_C R32, R5, R4, R83 ;  /* 0x000000040520723e */ /* 0x000fe40004807053 */
[----:B------:R-:W-:Y:S02]  /*8940*/  F2FP.SATFINITE.E4M3.F32.PACK_AB_MERGE_C R33, R9, R8, R10 ;  /* 0x000000080921723e */ /* 0x000fe4000480700a */
[----:B------:R-:W-:Y:S02]  /*8950*/  F2FP.SATFINITE.E4M3.F32.PACK_AB_MERGE_C R34, R13, R12, R14 ;  /* 0x0000000c0d22723e */ /* 0x000fe4000480700e */
[----:B------:R-:W-:Y:S02]  /*8960*/  F2FP.SATFINITE.E4M3.F32.PACK_AB_MERGE_C R35, R17, R16, R18 ;  /* 0x000000101123723e */ /* 0x000fe40004807012 */
[----:B------:R-:W-:Y:S02]  /*8970*/  F2FP.SATFINITE.E4M3.F32.PACK_AB_MERGE_C R3, R6, R3, RZ ;  /* 0x000000030603723e */ /* 0x000fe400048070ff */
[----:B------:R-:W-:Y:S01]  /*8980*/  F2FP.SATFINITE.E4M3.F32.PACK_AB_MERGE_C R5, R22, R21, RZ ;  /* 0x000000151605723e */ /* 0x000fe200048070ff */
[----:B------:R1:W-:Y:S01]  /*8990*/  STS.128 [R75+UR43+0x1400], R32 ;  /* 0x001400204b007988 */ /* 0x0003e20008000c2b */
[----:B------:R-:W-:Y:S02]  /*89a0*/  F2FP.SATFINITE.E4M3.F32.PACK_AB_MERGE_C R6, R26, R25, RZ ;  /* 0x000000191a06723e */ /* 0x000fe400048070ff */
[----:B------:R-:W-:Y:S02]  /*89b0*/  F2FP.SATFINITE.E4M3.F32.PACK_AB_MERGE_C R29, R30, R29, RZ ;  /* 0x0000001d1e1d723e */ /* 0x000fe400048070ff */
[----:B------:R-:W-:Y:S02]  /*89c0*/  F2FP.SATFINITE.E4M3.F32.PACK_AB_MERGE_C R5, R20, R7, R5 ;  /* 0x000000071405723e */ /* 0x000fe40004807005 */
[----:B------:R-:W-:Y:S02]  /*89d0*/  F2FP.SATFINITE.E4M3.F32.PACK_AB_MERGE_C R4, R2, R0, R3 ;  /* 0x000000000204723e */ /* 0x000fe40004807003 */
[----:B------:R-:W-:Y:S02]  /*89e0*/  F2FP.SATFINITE.E4M3.F32.PACK_AB_MERGE_C R6, R24, R23, R6 ;  /* 0x000000171806723e */ /* 0x000fe40004807006 */
[----:B------:R-:W-:Y:S05]  /*89f0*/  F2FP.SATFINITE.E4M3.F32.PACK_AB_MERGE_C R7, R28, R27, R29 ;  /* 0x0000001b1c07723e */ /* 0x000fea000480701d */
[----:B------:R1:W-:Y:S01]  /*8a00*/  STS.128 [R74+0x1010], R4 ;  /* 0x001010044a007388 */ /* 0x0003e20000000c00 */
[----:B------:R-:W-:Y:S01]  /*8a10*/  @!PT LDS RZ, [RZ] ;  /* 0x00000000fffff984 */ /* 0x000fe20000000800 */
[----:B------:R-:W-:Y:S01]  /*8a20*/  @!PT LDS RZ, [RZ] ;  /* 0x00000000fffff984 */ /* 0x000fe20000000800 */
[----:B------:R-:W-:Y:S01]  /*8a30*/  @!PT LDS RZ, [RZ] ;  /* 0x00000000fffff984 */ /* 0x000fe20000000800 */
[----:B------:R-:W-:Y:S01]  /*8a40*/  @!PT LDS RZ, [RZ] ;  /* 0x00000000fffff984 */ /* 0x000fe20000000800 */
[----:B------:R2:W-:Y:S07]  /*8a50*/  MEMBAR.ALL.CTA ;  /* 0x0000000000007992 */ /* 0x0005ee0000008000 */
[----:B--2---:R-:W2:Y:S02]  /*8a60*/  FENCE.VIEW.ASYNC.S ;  /* 0x00000000000073c6 */ /* 0x004ea40000000000 */
[----:B--2---:R-:W-:Y:S06]  /*8a70*/  BAR.SYNC.DEFER_BLOCKING 0x1, 0x80 ;  /* 0x0042000000007b1d */ /* 0x004fec0000010000 */
[----:B------:R-:W-:Y:S05]  /*8a80*/  @P0 BRA `(.L_x_136) ;  /* 0x0000000000880947 */ /* 0x000fea0003800000 */
[----:B------:R-:W2:Y:S01]  /*8a90*/  LDCU.128 UR12, c[0x0][0xb90] ;  /* 0x00017200ff0c77ac */ /* 0x000ea20008000c00 */
[----:B------:R-:W3:Y:S01]  /*8aa0*/  LDCU UR18, c[0x0][0xba0] ;  /* 0x00017400ff1277ac */ /* 0x000ee20008000800 */
[----:B------:R-:W-:Y:S02]  /*8ab0*/  USHF.L.U32 UR10, UR44, 0x6, URZ ;  /* 0x000000062c0a7899 */ /* 0x000fe400080006ff */
[----:B------:R-:W-:Y:S02]  /*8ac0*/  UISETP.NE.AND UP0, UPT, UR60, 0x1, UPT ;  /* 0x000000013c00788c */ /* 0x000fe4000bf05270 */
[----:B------:R-:W-:Y:S01]  /*8ad0*/  UIMAD.WIDE.U32 UR4, UR10, UR61, URZ ;  /* 0x0000003d0a0472a5 */ /* 0x000fe2000f8e00ff */
[----:B------:R-:W4:Y:S01]  /*8ae0*/  LDCU.64 UR16, c[0x0][0x348] ;  /* 0x00006900ff1077ac */ /* 0x000f220008000a00 */
[----:B------:R-:W-:Y:S02]  /*8af0*/  UIADD3 UR8, UPT, UPT, UR43, 0x1400, URZ ;  /* 0x000014002b087890 */ /* 0x000fe4000fffe0ff */
[----:B--2---:R-:W-:Y:S02]  /*8b00*/  UISETP.NE.AND UP1, UPT, UR14, 0x1, UPT ;  /* 0x000000010e00788c */ /* 0x004fe4000bf25270 */
[----:B------:R-:W-:Y:S02]  /*8b10*/  USHF.L.U32 UR9, UR45, 0x6, URZ ;  /* 0x000000062d097899 */ /* 0x000fe400080006ff */
[----:B------:R-:W-:Y:S01]  /*8b20*/  MOV R82, UR8 ;  /* 0x0000000800527c02 */ /* 0x000fe20008000f00 */
[----:B------:R-:W-:Y:S02]  /*8b30*/  UMOV UR4, UR5 ;  /* 0x0000000500047c82 */ /* 0x000fe40008000000 */
[----:B------:R-:W-:Y:S01]  /*8b40*/  USHF.R.U32.HI UR4, URZ, UR62, UR4 ;  /* 0x0000003eff047299 */ /* 0x000fe20008011604 */
[----:B------:R-:W-:Y:S03]  /*8b50*/  R2UR UR8, R82 ;  /* 0x00000000520872ca */ /* 0x000fe600000e0000 */
[----:B------:R-:W-:Y:S02]  /*8b60*/  USEL UR11, UR10, UR4, !UP0 ;  /* 0x000000040a0b7287 */ /* 0x000fe4000c000000 */
[----:B------:R-:W-:Y:S02]  /*8b70*/  UISETP.NE.AND UP0, UPT, UR63, 0x1, UPT ;  /* 0x000000013f00788c */ /* 0x000fe4000bf05270 */
[----:B------:R-:W-:Y:S07]  /*8b80*/  UIMAD.WIDE.U32 UR4, UR11, UR12, URZ ;  /* 0x0000000c0b0472a5 */ /* 0x000fee000f8e00ff */
[----:B------:R-:W-:Y:S02]  /*8b90*/  UMOV UR4, UR5 ;  /* 0x0000000500047c82 */ /* 0x000fe40008000000 */
[----:B------:R-:W-:Y:S04]  /*8ba0*/  USHF.R.U32.HI UR4, URZ, UR13, UR4 ;  /* 0x0000000dff047299 */ /* 0x000fe80008011604 */
[----:B------:R-:W-:Y:S02]  /*8bb0*/  USEL UR12, UR11, UR4, !UP0 ;  /* 0x000000040b0c7287 */ /* 0x000fe4000c000000 */
[----:B----4-:R-:W-:Y:S02]  /*8bc0*/  UIADD3 UR4, UP0, UPT, UR16, 0x780, URZ ;  /* 0x0000078010047890 */ /* 0x010fe4000ff1e0ff */
[----:B------:R-:W-:Y:S07]  /*8bd0*/  UIMAD.WIDE.U32 UR6, UR12, UR15, URZ ;  /* 0x0000000f0c0672a5 */ /* 0x000fee000f8e00ff */
[----:B------:R-:W-:Y:S01]  /*8be0*/  UMOV UR5, UR7 ;  /* 0x0000000700057c82 */ /* 0x000fe20008000000 */
[----:B------:R-:W-:Y:S02]  /*8bf0*/  UIADD3 UR7, UPT, UPT, -UR11, URZ, URZ ;  /* 0x000000ff0b077290 */ /* 0x000fe4000fffe1ff */
[----:B---3--:R-:W-:Y:S02]  /*8c00*/  USHF.R.U32.HI UR5, URZ, UR18, UR5 ;  /* 0x00000012ff057299 */ /* 0x008fe40008011605 */
[----:B------:R-:W-:Y:S02]  /*8c10*/  UIMAD UR10, UR60, UR7, UR10 ;  /* 0x000000073c0a72a4 */ /* 0x000fe4000f8e020a */
[----:B------:R-:W-:Y:S02]  /*8c20*/  USEL UR13, UR12, UR5, !UP1 ;  /* 0x000000050c0d7287 */ /* 0x000fe4000c800000 */
[----:B------:R-:W-:Y:S02]  /*8c30*/  UIADD3 UR5, UPT, UPT, -UR12, URZ, URZ ;  /* 0x000000ff0c057290 */ /* 0x000fe4000fffe1ff */
[----:B------:R-:W-:Y:S02]  /*8c40*/  UIADD3 UR6, UPT, UPT, -UR13, URZ, URZ ;  /* 0x000000ff0d067290 */ /* 0x000fe4000fffe1ff */
[----:B------:R-:W-:Y:S02]  /*8c50*/  UIMAD UR11, UR63, UR5, UR11 ;  /* 0x000000053f0b72a4 */ /* 0x000fe4000f8e020b */
[----:B------:R-:W-:Y:S02]  /*8c60*/  UIMAD UR12, UR14, UR6, UR12 ;  /* 0x000000060e0c72a4 */ /* 0x000fe4000f8e020c */
[----:B------:R-:W-:Y:S09]  /*8c70*/  UIADD3.X UR5, UPT, UPT, URZ, UR17, URZ, UP0, !UPT ;  /* 0x00000011ff057290 */ /* 0x000ff200087fe4ff */
[----:B------:R2:W-:Y:S01]  /*8c80*/  UTMASTG.5D.IM2COL [UR8], [UR4] ;  /* 0x00000008040073b5 */ /* 0x0005e20008060000 */
[----:B------:R0:W-:Y:S01]  /*8c90*/  UTMACMDFLUSH ;  /* 0x00000000000079b7 */ /* 0x0001e20000000000 */
[----:B--2---:R-:W-:Y:S04]  /*8ca0*/  DEPBAR.LE SB0, 0x0 ;  /* 0x000080000000791a */ /* 0x004fe80000000000 */
.L_x_136:
[----:B------:R-:W-:Y:S05]  /*8cb0*/  BSYNC.RECONVERGENT B0 ;  /* 0x0000000000007941 */ /* 0x000fea0003800200 */
.L_x_135:
[----:B------:R-:W-:Y:S01]  /*8cc0*/  R2UR UR5, R68 ;  /* 0x00000000440572ca */ /* 0x000fe200000e0000 */
[----:B------:R-:W-:Y:S01]  /*8cd0*/  BAR.SYNC.DEFER_BLOCKING 0x1, 0x80 ;  /* 0x0042000000007b1d */ /* 0x000fe20000010000 */
[----:B------:R-:W-:Y:S01]  /*8ce0*/  R2UR UR4, R69 ;  /* 0x00000000450472ca */ /* 0x000fe200000e0000 */
[----:B------:R-:W-:Y:S01]  /*8cf0*/  UISETP.NE.AND UP0, UPT, UR46, URZ, UPT ;  /* 0x000000ff2e00728c */ /* 0x000fe2000bf05270 */
[----:B------:R-:W-:Y:S01]  /*8d00*/  ISETP.NE.AND P0, PT, R36, 0x2, PT ;  /* 0x000000022400780c */ /* 0x000fe20003f05270 */
[----:B------:R-:W-:Y:S01]  /*8d10*/  IMAD.MOV.U32 R16, RZ, RZ, R81 ;  /* 0x000000ffff107224 */ /* 0x000fe200078e0051 */
[----:B------:R-:W-:Y:S02]  /*8d20*/  LOP3.LUT R72, R72, 0x1, RZ, 0x3c, !PT ;  /* 0x0000000148487812 */ /* 0x000fe400078e3cff */
[----:B------:R-:W-:Y:S02]  /*8d30*/  SEL R0, RZ, 0x1, P0 ;  /* 0x00000001ff007807 */ /* 0x000fe40000000000 */
[----:B------:R-:W-:Y:S02]  /*8d40*/  SEL R36, R36, RZ, P0 ;  /* 0x000000ff24247207 */ /* 0x000fe40000000000 */
[----:B------:R-:W-:Y:S01]  /*8d50*/  LOP3.LUT R73, R73, R0, RZ, 0x3c, !PT ;  /* 0x0000000049497212 */ /* 0x000fe200078e3cff */
[----:B------:R-:W-:Y:S02]  /*8d60*/  UIADD3 UR45, UPT, UPT, UR36, UR5, URZ ;  /* 0x00000005242d7290 */ /* 0x000fe4000fffe0ff */
[----:B------:R-:W-:Y:S01]  /*8d70*/  UIADD3 UR44, UPT, UPT, UR37, UR4, URZ ;  /* 0x00000004252c7290 */ /* 0x000fe2000fffe0ff */
[----:B------:R-:W-:Y:S11]  /*8d80*/  BRA.U UP0, `(.L_x_137) ;  /* 0xffffffe100ec7547 */ /* 0x000ff6000b83ffff */
[----:B------:R-:W-:Y:S05]  /*8d90*/  EXIT ;  /* 0x000000000000794d */ /* 0x000fea0003800000 */
.L_x_20:
[----:B------:R-:W-:Y:S07]  /*8da0*/  MOV R0, UR9 ;  /* 0x0000000900007c02 */ /* 0x000fee0008000f00 */
.L_x_138:
[----:B--2---:R2:W3:Y:S02]  /*8db0*/  SYNCS.PHASECHK.TRANS64.TRYWAIT P0, [R0+URZ+0x1b0], R4 ;  /* 0x0001b004000075a7 */ /* 0x0044e400080011ff */
[----:B---3--:R-:W-:Y:S05]  /*8dc0*/  @!P0 NANOSLEEP.SYNCS 0x989680 ;  /* 0x009896800000895d */ /* 0x008fea0003900000 */
[----:B------:R-:W3:Y:S02]  /*8dd0*/  @!P0 SYNCS.PHASECHK.TRANS64 P0, [R0+URZ+0x1b0], R4 ;  /* 0x0001b004000085a7 */ /* 0x000ee400080010ff */
[----:B---3--:R-:W-:Y:S05]  /*8de0*/  @!P0 BRA `(.L_x_138) ;  /* 0xfffffffc00f08947 */ /* 0x008fea000383ffff */
[----:B------:R-:W-:Y:S05]  /*8df0*/  BRA `(.L_x_19) ;  /* 0xffffff9000287947 */ /* 0x000fea000383ffff */
.L_x_26:
[----:B------:R-:W-:Y:S07]  /*8e00*/  MOV R0, UR9 ;  /* 0x0000000900007c02 */ /* 0x000fee0008000f00 */
.L_x_139:
[----:B--2---:R2:W4:Y:S02]  /*8e10*/  SYNCS.PHASECHK.TRANS64.TRYWAIT P0, [R0+URZ+0x1b0], R4 ;  /* 0x0001b004000075a7 */ /* 0x00452400080011ff */
[----:B----4-:R-:W-:Y:S05]  /*8e20*/  @!P0 NANOSLEEP.SYNCS 0x989680 ;  /* 0x009896800000895d */ /* 0x010fea0003900000 */
[----:B------:R-:W4:Y:S02]  /*8e30*/  @!P0 SYNCS.PHASECHK.TRANS64 P0, [R0+URZ+0x1b0], R4 ;  /* 0x0001b004000085a7 */ /* 0x000f2400080010ff */
[----:B----4-:R-:W-:Y:S05]  /*8e40*/  @!P0 BRA `(.L_x_139) ;  /* 0xfffffffc00f08947 */ /* 0x010fea000383ffff */
[----:B------:R-:W-:Y:S05]  /*8e50*/  BRA `(.L_x_25) ;  /* 0xffffff9400b47947 */ /* 0x000fea000383ffff */
.L_x_30:
[----:B-1----:R-:W-:-:S07]  /*8e60*/  MOV R0, UR36 ;  /* 0x0000002400007c02 */ /* 0x002fce0008000f00 */
.L_x_140:
[----:B-1----:R1:W2:Y:S02]  /*8e70*/  SYNCS.PHASECHK.TRANS64.TRYWAIT P0, [R0+URZ+0x380], R3 ;  /* 0x00038003000075a7 */ /* 0x0022a400080011ff */
[----:B--2---:R-:W-:Y:S05]  /*8e80*/  @!P0 NANOSLEEP.SYNCS 0x989680 ;  /* 0x009896800000895d */ /* 0x004fea0003900000 */
[----:B------:R-:W2:Y:S02]  /*8e90*/  @!P0 SYNCS.PHASECHK.TRANS64 P0, [R0+URZ+0x380], R3 ;  /* 0x00038003000085a7 */ /* 0x000ea400080010ff */
[----:B--2---:R-:W-:Y:S05]  /*8ea0*/  @!P0 BRA `(.L_x_140) ;  /* 0xfffffffc00f08947 */ /* 0x004fea000383ffff */
[----:B------:R-:W-:Y:S05]  /*8eb0*/  BRA `(.L_x_141) ;  /* 0xffffff9800807947 */ /* 0x000fea000383ffff */
.L_x_34:
[----:B------:R-:W-:-:S07]  /*8ec0*/  MOV R0, UR4 ;  /* 0x0000000400007c02 */ /* 0x000fce0008000f00 */
.L_x_142:
[----:B-1----:R1:W2:Y:S02]  /*8ed0*/  SYNCS.PHASECHK.TRANS64.TRYWAIT P0, [R0+URZ], R2 ;  /* 0x00000002000075a7 */ /* 0x0022a400080011ff */
[----:B--2---:R-:W-:Y:S05]  /*8ee0*/  @!P0 NANOSLEEP.SYNCS 0x989680 ;  /* 0x009896800000895d */ /* 0x004fea0003900000 */
[----:B------:R-:W2:Y:S02]  /*8ef0*/  @!P0 SYNCS.PHASECHK.TRANS64 P0, [R0+URZ], R2 ;  /* 0x00000002000085a7 */ /* 0x000ea400080010ff */
[----:B--2---:R-:W-:Y:S05]  /*8f00*/  @!P0 BRA `(.L_x_142) ;  /* 0xfffffffc00f08947 */ /* 0x004fea000383ffff */
[----:B------:R-:W-:Y:S05]  /*8f10*/  BRA `(.L_x_143) ;  /* 0xffffffa000187947 */ /* 0x000fea000383ffff */
.L_x_35:
[----:B------:R-:W-:-:S07]  /*8f20*/  MOV R0, UR5 ;  /* 0x0000000500007c02 */ /* 0x000fce0008000f00 */
.L_x_144:
[----:B-1----:R1:W2:Y:S02]  /*8f30*/  SYNCS.PHASECHK.TRANS64.TRYWAIT P0, [R0+URZ], R2 ;  /* 0x00000002000075a7 */ /* 0x0022a400080011ff */
[----:B--2---:R-:W-:Y:S05]  /*8f40*/  @!P0 NANOSLEEP.SYNCS 0x989680 ;  /* 0x009896800000895d */ /* 0x004fea0003900000 */
[----:B------:R-:W2:Y:S02]  /*8f50*/  @!P0 SYNCS.PHASECHK.TRANS64 P0, [R0+URZ], R2 ;  /* 0x00000002000085a7 */ /* 0x000ea400080010ff */
[----:B--2---:R-:W-:Y:S05]  /*8f60*/  @!P0 BRA `(.L_x_144) ;  /* 0xfffffffc00f08947 */ /* 0x004fea000383ffff */
[----:B------:R-:W-:Y:S05]  /*8f70*/  BRA `(.L_x_145) ;  /* 0xffffffa000287947 */ /* 0x000fea000383ffff */
.L_x_36:
[----:B------:R-:W-:-:S07]  /*8f80*/  MOV R0, UR5 ;  /* 0x0000000500007c02 */ /* 0x000fce0008000f00 */
.L_x_146:
[----:B-1----:R1:W2:Y:S02]  /*8f90*/  SYNCS.PHASECHK.TRANS64.TRYWAIT P0, [R0+URZ], R2 ;  /* 0x00000002000075a7 */ /* 0x0022a400080011ff */
[----:B--2---:R-:W-:Y:S05]  /*8fa0*/  @!P0 NANOSLEEP.SYNCS 0x989680 ;  /* 0x009896800000895d */ /* 0x004fea0003900000 */
[----:B------:R-:W2:Y:S02]  /*8fb0*/  @!P0 SYNCS.PHASECHK.TRANS64 P0, [R0+URZ], R2 ;  /* 0x00000002000085a7 */ /* 0x000ea400080010ff */
[----:B--2---:R-:W-:Y:S05]  /*8fc0*/  @!P0 BRA `(.L_x_146) ;  /* 0xfffffffc00f08947 */ /* 0x004fea000383ffff */
[----:B------:R-:W-:Y:S05]  /*8fd0*/  BRA `(.L_x_147) ;  /* 0xffffffa000387947 */ /* 0x000fea000383ffff */
.L_x_37:
[----:B------:R-:W-:-:S07]  /*8fe0*/  MOV R0, UR5 ;  /* 0x0000000500007c02 */ /* 0x000fce0008000f00 */
.L_x_148:
[----:B-1----:R1:W2:Y:S02]  /*8ff0*/  SYNCS.PHASECHK.TRANS64.TRYWAIT P0, [R0+URZ], R2 ;  /* 0x00000002000075a7 */ /* 0x0022a400080011ff */
[----:B--2---:R-:W-:Y:S05]  /*9000*/  @!P0 NANOSLEEP.SYNCS 0x989680 ;  /* 0x009896800000895d */ /* 0x004fea0003900000 */
[----:B------:R-:W2:Y:S02]  /*9010*/  @!P0 SYNCS.PHASECHK.TRANS64 P0, [R0+URZ], R2 ;  /* 0x00000002000085a7 */ /* 0x000ea400080010ff */
[----:B--2---:R-:W-:Y:S05]  /*9020*/  @!P0 BRA `(.L_x_148) ;  /* 0xfffffffc00f08947 */ /* 0x004fea000383ffff */
[----:B------:R-:W-:Y:S05]  /*9030*/  BRA `(.L_x_149) ;  /* 0xffffffa000487947 */ /* 0x000fea000383ffff */
.L_x_38:
[----:B------:R-:W-:-:S07]  /*9040*/  MOV R0, UR5 ;  /* 0x0000000500007c02 */ /* 0x000fce0008000f00 */
.L_x_150:
[----:B-1----:R1:W2:Y:S02]  /*9050*/  SYNCS.PHASECHK.TRANS64.TRYWAIT P0, [R0+URZ], R2 ;  /* 0x00000002000075a7 */ /* 0x0022a400080011ff */
[----:B--2---:R-:W-:Y:S05]  /*9060*/  @!P0 NANOSLEEP.SYNCS 0x989680 ;  /* 0x009896800000895d */ /* 0x004fea0003900000 */
[----:B------:R-:W2:Y:S02]  /*9070*/  @!P0 SYNCS.PHASECHK.TRANS64 P0, [R0+URZ], R2 ;  /* 0x00000002000085a7 */ /* 0x000ea400080010ff */
[----:B--2---:R-:W-:Y:S05]  /*9080*/  @!P0 BRA `(.L_x_150) ;  /* 0xfffffffc00f08947 */ /* 0x004fea000383ffff */
[----:B------:R-:W-:Y:S05]  /*9090*/  BRA `(.L_x_151) ;  /* 0xffffffa000587947 */ /* 0x000fea000383ffff */
.L_x_39:
[----:B------:R-:W-:-:S07]  /*90a0*/  MOV R0, UR5 ;  /* 0x0000000500007c02 */ /* 0x000fce0008000f00 */
.L_x_152:
[----:B-1----:R1:W2:Y:S02]  /*90b0*/  SYNCS.PHASECHK.TRANS64.TRYWAIT P0, [R0+URZ], R2 ;  /* 0x00000002000075a7 */ /* 0x0022a400080011ff */
[----:B--2---:R-:W-:Y:S05]  /*90c0*/  @!P0 NANOSLEEP.SYNCS 0x989680 ;  /* 0x009896800000895d */ /* 0x004fea0003900000 */
[----:B------:R-:W2:Y:S02]  /*90d0*/  @!P0 SYNCS.PHASECHK.TRANS64 P0, [R0+URZ], R2 ;  /* 0x00000002000085a7 */ /* 0x000ea400080010ff */
[----:B--2---:R-:W-:Y:S05]  /*90e0*/  @!P0 BRA `(.L_x_152) ;  /* 0xfffffffc00f08947 */ /* 0x004fea000383ffff */
[----:B------:R-:W-:Y:S05]  /*90f0*/  BRA `(.L_x_153) ;  /* 0xffffffa000687947 */ /* 0x000fea000383ffff */
.L_x_40:
[----:B------:R-:W-:-:S07]  /*9100*/  MOV R0, UR5 ;  /* 0x0000000500007c02 */ /* 0x000fce0008000f00 */
.L_x_154:
[----:B-1----:R1:W2:Y:S02]  /*9110*/  SYNCS.PHASECHK.TRANS64.TRYWAIT P0, [R0+URZ], R2 ;  /* 0x00000002000075a7 */ /* 0x0022a400080011ff */
[----:B--2---:R-:W-:Y:S05]  /*9120*/  @!P0 NANOSLEEP.SYNCS 0x989680 ;  /* 0x009896800000895d */ /* 0x004fea0003900000 */
[----:B------:R-:W2:Y:S02]  /*9130*/  @!P0 SYNCS.PHASECHK.TRANS64 P0, [R0+URZ], R2 ;  /* 0x00000002000085a7 */ /* 0x000ea400080010ff */
[----:B--2---:R-:W-:Y:S05]  /*9140*/  @!P0 BRA `(.L_x_154) ;  /* 0xfffffffc00f08947 */ /* 0x004fea000383ffff */
[----:B------:R-:W-:Y:S05]  /*9150*/  BRA `(.L_x_155) ;  /* 0xffffffa000787947 */ /* 0x000fea000383ffff */
.L_x_41:
[----:B------:R-:W-:-:S07]  /*9160*/  MOV R0, UR5 ;  /* 0x0000000500007c02 */ /* 0x000fce0008000f00 */
.L_x_156:
[----:B-1----:R1:W2:Y:S02]  /*9170*/  SYNCS.PHASECHK.TRANS64.TRYWAIT P0, [R0+URZ], R2 ;  /* 0x00000002000075a7 */ /* 0x0022a400080011ff */
[----:B--2---:R-:W-:Y:S05]  /*9180*/  @!P0 NANOSLEEP.SYNCS 0x989680 ;  /* 0x009896800000895d */ /* 0x004fea0003900000 */
[----:B------:R-:W2:Y:S02]  /*9190*/  @!P0 SYNCS.PHASECHK.TRANS64 P0, [R0+URZ], R2 ;  /* 0x00000002000085a7 */ /* 0x000ea400080010ff */
[----:B--2---:R-:W-:Y:S05]  /*91a0*/  @!P0 BRA `(.L_x_156) ;  /* 0xfffffffc00f08947 */ /* 0x004fea000383ffff */
[----:B------:R-:W-:Y:S05]  /*91b0*/  BRA `(.L_x_157) ;  /* 0xffffffa000887947 */ /* 0x000fea000383ffff */
.L_x_42:
[----:B------:R-:W-:-:S07]  /*91c0*/  MOV R0, UR5 ;  /* 0x0000000500007c02 */ /* 0x000fce0008000f00 */
.L_x_158:
[----:B-1----:R1:W2:Y:S02]  /*91d0*/  SYNCS.PHASECHK.TRANS64.TRYWAIT P0, [R0+URZ], R2 ;  /* 0x00000002000075a7 */ /* 0x0022a400080011ff */
[----:B--2---:R-:W-:Y:S05]  /*91e0*/  @!P0 NANOSLEEP.SYNCS 0x989680 ;  /* 0x009896800000895d */ /* 0x004fea0003900000 */
[----:B------:R-:W2:Y:S02]  /*91f0*/  @!P0 SYNCS.PHASECHK.TRANS64 P0, [R0+URZ], R2 ;  /* 0x00000002000085a7 */ /* 0x000ea400080010ff */
[----:B--2---:R-:W-:Y:S05]  /*9200*/  @!P0 BRA `(.L_x_158) ;  /* 0xfffffffc00f08947 */ /* 0x004fea000383ffff */
[----:B------:R-:W-:Y:S05]  /*9210*/  BRA `(.L_x_159) ;  /* 0xffffffa000987947 */ /* 0x000fea000383ffff */
.L_x_43:
[----:B------:R-:W-:-:S07]  /*9220*/  MOV R0, UR5 ;  /* 0x0000000500007c02 */ /* 0x000fce0008000f00 */
.L_x_160:
[----:B-1----:R1:W2:Y:S02]  /*9230*/  SYNCS.PHASECHK.TRANS64.TRYWAIT P0, [R0+URZ], R2 ;  /* 0x00000002000075a7 */ /* 0x0022a400080011ff */
[----:B--2---:R-:W-:Y:S05]  /*9240*/  @!P0 NANOSLEEP.SYNCS 0x989680 ;  /* 0x009896800000895d */ /* 0x004fea0003900000 */
[----:B------:R-:W2:Y:S02]  /*9250*/  @!P0 SYNCS.PHASECHK.TRANS64 P0, [R0+URZ], R2 ;  /* 0x00000002000085a7 */ /* 0x000ea400080010ff */
[----:B--2---:R-:W-:Y:S05]  /*9260*/  @!P0 BRA `(.L_x_160) ;  /* 0xfffffffc00f08947 */ /* 0x004fea000383ffff */
[----:B------:R-:W-:Y:S05]  /*9270*/  BRA `(.L_x_161) ;  /* 0xffffffa000a87947 */ /* 0x000fea000383ffff */
.L_x_44:
[----:B------:R-:W-:-:S07]  /*9280*/  MOV R0, UR5 ;  /* 0x0000000500007c02 */ /* 0x000fce0008000f00 */
.L_x_162:
[----:B-1----:R1:W2:Y:S02]  /*9290*/  SYNCS.PHASECHK.TRANS64.TRYWAIT P0, [R0+URZ], R2 ;  /* 0x00000002000075a7 */ /* 0x0022a400080011ff */
[----:B--2---:R-:W-:Y:S05]  /*92a0*/  @!P0 NANOSLEEP.SYNCS 0x989680 ;  /* 0x009896800000895d */ /* 0x004fea0003900000 */
[----:B------:R-:W2:Y:S02]  /*92b0*/  @!P0 SYNCS.PHASECHK.TRANS64 P0, [R0+URZ], R2 ;  /* 0x00000002000085a7 */ /* 0x000ea400080010ff */
[----:B--2---:R-:W-:Y:S05]  /*92c0*/  @!P0 BRA `(.L_x_162) ;  /* 0xfffffffc00f08947 */ /* 0x004fea000383ffff */
[----:B------:R-:W-:Y:S05]  /*92d0*/  BRA `(.L_x_163) ;  /* 0xffffffa000b87947 */ /* 0x000fea000383ffff */
.L_x_45:
[----:B------:R-:W-:-:S07]  /*92e0*/  MOV R0, UR5 ;  /* 0x0000000500007c02 */ /* 0x000fce0008000f00 */
.L_x_164:
[----:B-1----:R1:W2:Y:S02]  /*92f0*/  SYNCS.PHASECHK.TRANS64.TRYWAIT P0, [R0+URZ], R2 ;  /* 0x00000002000075a7 */ /* 0x0022a400080011ff */
[----:B--2---:R-:W-:Y:S05]  /*9300*/  @!P0 NANOSLEEP.SYNCS 0x989680 ;  /* 0x009896800000895d */ /* 0x004fea0003900000 */
[----:B------:R-:W2:Y:S02]  /*9310*/  @!P0 SYNCS.PHASECHK.TRANS64 P0, [R0+URZ], R2 ;  /* 0x00000002000085a7 */ /* 0x000ea400080010ff */
[----:B--2---:R-:W-:Y:S05]  /*9320*/  @!P0 BRA `(.L_x_164) ;  /* 0xfffffffc00f08947 */ /* 0x004fea000383ffff */
[----:B------:R-:W-:Y:S05]  /*9330*/  BRA `(.L_x_165) ;  /* 0xffffffa000c87947 */ /* 0x000fea000383ffff */
.L_x_46:
[----:B------:R-:W-:-:S07]  /*9340*/  MOV R0, UR5 ;  /* 0x0000000500007c02 */ /* 0x000fce0008000f00 */
.L_x_166:
[----:B-1----:R1:W2:Y:S02]  /*9350*/  SYNCS.PHASECHK.TRANS64.TRYWAIT P0, [R0+URZ], R2 ;  /* 0x00000002000075a7 */ /* 0x0022a400080011ff */
[----:B--2---:R-:W-:Y:S05]  /*9360*/  @!P0 NANOSLEEP.SYNCS 0x989680 ;  /* 0x009896800000895d */ /* 0x004fea0003900000 */
[----:B------:R-:W2:Y:S02]  /*9370*/  @!P0 SYNCS.PHASECHK.TRANS64 P0, [R0+URZ], R2 ;  /* 0x00000002000085a7 */ /* 0x000ea400080010ff */
[----:B--2---:R-:W-:Y:S05]  /*9380*/  @!P0 BRA `(.L_x_166) ;  /* 0xfffffffc00f08947 */ /* 0x004fea000383ffff */
[----:B------:R-:W-:Y:S05]  /*9390*/  BRA `(.L_x_167) ;  /* 0xffffffa000d87947 */ /* 0x000fea000383ffff */
.L_x_47:
[----:B------:R-:W-:-:S07]  /*93a0*/  MOV R0, UR5 ;  /* 0x0000000500007c02 */ /* 0x000fce0008000f00 */
.L_x_168:
[----:B-1----:R1:W2:Y:S02]  /*93b0*/  SYNCS.PHASECHK.TRANS64.TRYWAIT P0, [R0+URZ], R2 ;  /* 0x00000002000075a7 */ /* 0x0022a400080011ff */
[----:B--2---:R-:W-:Y:S05]  /*93c0*/  @!P0 NANOSLEEP.SYNCS 0x989680 ;  /* 0x009896800000895d */ /* 0x004fea0003900000 */
[----:B------:R-:W2:Y:S02]  /*93d0*/  @!P0 SYNCS.PHASECHK.TRANS64 P0, [R0+URZ], R2 ;  /* 0x00000002000085a7 */ /* 0x000ea400080010ff */
[----:B--2---:R-:W-:Y:S05]  /*93e0*/  @!P0 BRA `(.L_x_168) ;  /* 0xfffffffc00f08947 */ /* 0x004fea000383ffff */
[----:B------:R-:W-:Y:S05]  /*93f0*/  BRA `(.L_x_169) ;  /* 0xffffffa000e87947 */ /* 0x000fea000383ffff */
.L_x_48:
[----:B------:R-:W-:-:S07]  /*9400*/  MOV R0, UR5 ;  /* 0x0000000500007c02 */ /* 0x000fce0008000f00 */
.L_x_170:
[----:B-1----:R1:W2:Y:S02]  /*9410*/  SYNCS.PHASECHK.TRANS64.TRYWAIT P0, [R0+URZ], R2 ;  /* 0x00000002000075a7 */ /* 0x0022a400080011ff */
[----:B--2---:R-:W-:Y:S05]  /*9420*/  @!P0 NANOSLEEP.SYNCS 0x989680 ;  /* 0x009896800000895d */ /* 0x004fea0003900000 */
[----:B------:R-:W2:Y:S02]  /*9430*/  @!P0 SYNCS.PHASECHK.TRANS64 P0, [R0+URZ], R2 ;  /* 0x00000002000085a7 */ /* 0x000ea400080010ff */
[----:B--2---:R-:W-:Y:S05]  /*9440*/  @!P0 BRA `(.L_x_170) ;  /* 0xfffffffc00f08947 */ /* 0x004fea000383ffff */
[----:B------:R-:W-:Y:S05]  /*9450*/  BRA `(.L_x_171) ;  /* 0xffffffa000f87947 */ /* 0x000fea000383ffff */
.L_x_49:
[----:B------:R-:W-:-:S07]  /*9460*/  MOV R0, UR5 ;  /* 0x0000000500007c02 */ /* 0x000fce0008000f00 */
.L_x_172:
[----:B-1----:R1:W2:Y:S02]  /*9470*/  SYNCS.PHASECHK.TRANS64.TRYWAIT P0, [R0+URZ], R2 ;  /* 0x00000002000075a7 */ /* 0x0022a400080011ff */
[----:B--2---:R-:W-:Y:S05]  /*9480*/  @!P0 NANOSLEEP.SYNCS 0x989680 ;  /* 0x009896800000895d */ /* 0x004fea0003900000 */
[----:B------:R-:W2:Y:S02]  /*9490*/  @!P0 SYNCS.PHASECHK.TRANS64 P0, [R0+URZ], R2 ;  /* 0x00000002000085a7 */ /* 0x000ea400080010ff */
[----:B--2---:R-:W-:Y:S05]  /*94a0*/  @!P0 BRA `(.L_x_172) ;  /* 0xfffffffc00f08947 */ /* 0x004fea000383ffff */
[----:B------:R-:W-:Y:S05]  /*94b0*/  BRA `(.L_x_173) ;  /* 0xffffffa400087947 */ /* 0x000fea000383ffff */
.L_x_50:
[----:B------:R-:W-:-:S07]  /*94c0*/  MOV R0, UR5 ;  /* 0x0000000500007c02 */ /* 0x000fce0008000f00 */
.L_x_174:
[----:B-1----:R1:W2:Y:S02]  /*94d0*/  SYNCS.PHASECHK.TRANS64.TRYWAIT P0, [R0+URZ], R2 ;  /* 0x00000002000075a7 */ /* 0x0022a400080011ff */
[----:B--2---:R-:W-:Y:S05]  /*94e0*/  @!P0 NANOSLEEP.SYNCS 0x989680 ;  /* 0x009896800000895d */ /* 0x004fea0003900000 */
[----:B------:R-:W2:Y:S02]  /*94f0*/  @!P0 SYNCS.PHASECHK.TRANS64 P0, [R0+URZ], R2 ;  /* 0x00000002000085a7 */ /* 0x000ea400080010ff */
[----:B--2---:R-:W-:Y:S05]  /*9500*/  @!P0 BRA `(.L_x_174) ;  /* 0xfffffffc00f08947 */ /* 0x004fea000383ffff */
[----:B------:R-:W-:Y:S05]  /*9510*/  BRA `(.L_x_175) ;  /* 0xffffffa400187947 */ /* 0x000fea000383ffff */
.L_x_51:
[----:B------:R-:W-:-:S07]  /*9520*/  MOV R0, UR5 ;  /* 0x0000000500007c02 */ /* 0x000fce0008000f00 */
.L_x_176:
[----:B-1----:R1:W2:Y:S02]  /*9530*/  SYNCS.PHASECHK.TRANS64.TRYWAIT P0, [R0+URZ], R2 ;  /* 0x00000002000075a7 */ /* 0x0022a400080011ff */
[----:B--2---:R-:W-:Y:S05]  /*9540*/  @!P0 NANOSLEEP.SYNCS 0x989680 ;  /* 0x009896800000895d */ /* 0x004fea0003900000 */
[----:B------:R-:W2:Y:S02]  /*9550*/  @!P0 SYNCS.PHASECHK.TRANS64 P0, [R0+URZ], R2 ;  /* 0x00000002000085a7 */ /* 0x000ea400080010ff */
[----:B--2---:R-:W-:Y:S05]  /*9560*/  @!P0 BRA `(.L_x_176) ;  /* 0xfffffffc00f08947 */ /* 0x004fea000383ffff */
[----:B------:R-:W-:Y:S05]  /*9570*/  BRA `(.L_x_177) ;  /* 0xffffffa400287947 */ /* 0x000fea000383ffff */
.L_x_52:
[----:B------:R-:W-:-:S07]  /*9580*/  MOV R0, UR5 ;  /* 0x0000000500007c02 */ /* 0x000fce0008000f00 */
.L_x_178:
[----:B-1----:R1:W2:Y:S02]  /*9590*/  SYNCS.PHASECHK.TRANS64.TRYWAIT P0, [R0+URZ], R2 ;  /* 0x00000002000075a7 */ /* 0x0022a400080011ff */
[----:B--2---:R-:W-:Y:S05]  /*95a0*/  @!P0 NANOSLEEP.SYNCS 0x989680 ;  /* 0x009896800000895d */ /* 0x004fea0003900000 */
[----:B------:R-:W2:Y:S02]  /*95b0*/  @!P0 SYNCS.PHASECHK.TRANS64 P0, [R0+URZ], R2 ;  /* 0x00000002000085a7 */ /* 0x000ea400080010ff */
[----:B--2---:R-:W-:Y:S05]  /*95c0*/  @!P0 BRA `(.L_x_178) ;  /* 0xfffffffc00f08947 */ /* 0x004fea000383ffff */
[----:B------:R-:W-:Y:S05]  /*95d0*/  BRA `(.L_x_179) ;  /* 0xffffffa400387947 */ /* 0x000fea000383ffff */
.L_x_53:
[----:B------:R-:W-:-:S07]  /*95e0*/  MOV R0, UR5 ;  /* 0x0000000500007c02 */ /* 0x000fce0008000f00 */
.L_x_180:
[----:B-1----:R1:W2:Y:S02]  /*95f0*/  SYNCS.PHASECHK.TRANS64.TRYWAIT P0, [R0+URZ], R2 ;  /* 0x00000002000075a7 */ /* 0x0022a400080011ff */
[----:B--2---:R-:W-:Y:S05]  /*9600*/  @!P0 NANOSLEEP.SYNCS 0x989680 ;  /* 0x009896800000895d */ /* 0x004fea0003900000 */
[----:B------:R-:W2:Y:S02]  /*9610*/  @!P0 SYNCS.PHASECHK.TRANS64 P0, [R0+URZ], R2 ;  /* 0x00000002000085a7 */ /* 0x000ea400080010ff */
[----:B--2---:R-:W-:Y:S05]  /*9620*/  @!P0 BRA `(.L_x_180) ;  /* 0xfffffffc00f08947 */ /* 0x004fea000383ffff */
[----:B------:R-:W-:Y:S05]  /*9630*/  BRA `(.L_x_181) ;  /* 0xffffffa400487947 */ /* 0x000fea000383ffff */
.L_x_54:
[----:B------:R-:W-:-:S07]  /*9640*/  MOV R0, UR5 ;  /* 0x0000000500007c02 */ /* 0x000fce0008000f00 */
.L_x_182:
[----:B-1----:R1:W2:Y:S02]  /*9650*/  SYNCS.PHASECHK.TRANS64.TRYWAIT P0, [R0+URZ], R2 ;  /* 0x00000002000075a7 */ /* 0x0022a400080011ff */
[----:B--2---:R-:W-:Y:S05]  /*9660*/  @!P0 NANOSLEEP.SYNCS 0x989680 ;  /* 0x009896800000895d */ /* 0x004fea0003900000 */
[----:B------:R-:W2:Y:S02]  /*9670*/  @!P0 SYNCS.PHASECHK.TRANS64 P0, [R0+URZ], R2 ;  /* 0x00000002000085a7 */ /* 0x000ea400080010ff */
[----:B--2---:R-:W-:Y:S05]  /*9680*/  @!P0 BRA `(.L_x_182) ;  /* 0xfffffffc00f08947 */ /* 0x004fea000383ffff */
[----:B------:R-:W-:Y:S05]  /*9690*/  BRA `(.L_x_183) ;  /* 0xffffffa400587947 */ /* 0x000fea000383ffff */
.L_x_55:
[----:B------:R-:W-:-:S07]  /*96a0*/  MOV R0, UR5 ;  /* 0x0000000500007c02 */ /* 0x000fce0008000f00 */
.L_x_184:
[----:B-1----:R1:W2:Y:S02]  /*96b0*/  SYNCS.PHASECHK.TRANS64.TRYWAIT P0, [R0+URZ], R2 ;  /* 0x00000002000075a7 */ /* 0x0022a400080011ff */
[----:B--2---:R-:W-:Y:S05]  /*96c0*/  @!P0 NANOSLEEP.SYNCS 0x989680 ;  /* 0x009896800000895d */ /* 0x004fea0003900000 */
[----:B------:R-:W2:Y:S02]  /*96d0*/  @!P0 SYNCS.PHASECHK.TRANS64 P0, [R0+URZ], R2 ;  /* 0x00000002000085a7 */ /* 0x000ea400080010ff */
[----:B--2---:R-:W-:Y:S05]  /*96e0*/  @!P0 BRA `(.L_x_184) ;  /* 0xfffffffc00f08947 */ /* 0x004fea000383ffff */
[----:B------:R-:W-:Y:S05]  /*96f0*/  BRA `(.L_x_185) ;  /* 0xffffffa400687947 */ /* 0x000fea000383ffff */
.L_x_56:
[----:B------:R-:W-:-:S07]  /*9700*/  MOV R0, UR5 ;  /* 0x0000000500007c02 */ /* 0x000fce0008000f00 */
.L_x_186:
[----:B-1----:R1:W2:Y:S02]  /*9710*/  SYNCS.PHASECHK.TRANS64.TRYWAIT P0, [R0+URZ], R2 ;  /* 0x00000002000075a7 */ /* 0x0022a400080011ff */
[----:B--2---:R-:W-:Y:S05]  /*9720*/  @!P0 NANOSLEEP.SYNCS 0x989680 ;  /* 0x009896800000895d */ /* 0x004fea0003900000 */
[----:B------:R-:W2:Y:S02]  /*9730*/  @!P0 SYNCS.PHASECHK.TRANS64 P0, [R0+URZ], R2 ;  /* 0x00000002000085a7 */ /* 0x000ea400080010ff */
[----:B--2---:R-:W-:Y:S05]  /*9740*/  @!P0 BRA `(.L_x_186) ;  /* 0xfffffffc00f08947 */ /* 0x004fea000383ffff */
[----:B------:R-:W-:Y:S05]  /*9750*/  BRA `(.L_x_187) ;  /* 0xffffffa400787947 */ /* 0x000fea000383ffff */
.L_x_57:
[----:B------:R-:W-:-:S07]  /*9760*/  MOV R0, UR5 ;  /* 0x0000000500007c02 */ /* 0x000fce0008000f00 */
.L_x_188:
[----:B-1----:R1:W2:Y:S02]  /*9770*/  SYNCS.PHASECHK.TRANS64.TRYWAIT P0, [R0+URZ], R2 ;  /* 0x00000002000075a7 */ /* 0x0022a400080011ff */
[----:B--2---:R-:W-:Y:S05]  /*9780*/  @!P0 NANOSLEEP.SYNCS 0x989680 ;  /* 0x009896800000895d */ /* 0x004fea0003900000 */
[----:B------:R-:W2:Y:S02]  /*9790*/  @!P0 SYNCS.PHASECHK.TRANS64 P0, [R0+URZ], R2 ;  /* 0x00000002000085a7 */ /* 0x000ea400080010ff */
[----:B--2---:R-:W-:Y:S05]  /*97a0*/  @!P0 BRA `(.L_x_188) ;  /* 0xfffffffc00f08947 */ /* 0x004fea000383ffff */
[----:B------:R-:W-:Y:S05]  /*97b0*/  BRA `(.L_x_189) ;  /* 0xffffffa400887947 */ /* 0x000fea000383ffff */
.L_x_58:
[----:B------:R-:W-:-:S07]  /*97c0*/  MOV R0, UR5 ;  /* 0x0000000500007c02 */ /* 0x000fce0008000f00 */
.L_x_190:
[----:B-1----:R1:W2:Y:S02]  /*97d0*/  SYNCS.PHASECHK.TRANS64.TRYWAIT P0, [R0+URZ], R2 ;  /* 0x00000002000075a7 */ /* 0x0022a400080011ff */
[----:B--2---:R-:W-:Y:S05]  /*97e0*/  @!P0 NANOSLEEP.SYNCS 0x989680 ;  /* 0x009896800000895d */ /* 0x004fea0003900000 */
[----:B------:R-:W2:Y:S02]  /*97f0*/  @!P0 SYNCS.PHASECHK.TRANS64 P0, [R0+URZ], R2 ;  /* 0x00000002000085a7 */ /* 0x000ea400080010ff */
[----:B--2---:R-:W-:Y:S05]  /*9800*/  @!P0 BRA `(.L_x_190) ;  /* 0xfffffffc00f08947 */ /* 0x004fea000383ffff */
[----:B------:R-:W-:Y:S05]  /*9810*/  BRA `(.L_x_191) ;  /* 0xffffffa400987947 */ /* 0x000fea000383ffff */
.L_x_59:
[----:B------:R-:W-:-:S07]  /*9820*/  MOV R0, UR5 ;  /* 0x0000000500007c02 */ /* 0x000fce0008000f00 */
.L_x_192:
[----:B-1----:R1:W2:Y:S02]  /*9830*/  SYNCS.PHASECHK.TRANS64.TRYWAIT P0, [R0+URZ], R2 ;  /* 0x00000002000075a7 */ /* 0x0022a400080011ff */
[----:B--2---:R-:W-:Y:S05]  /*9840*/  @!P0 NANOSLEEP.SYNCS 0x989680 ;  /* 0x009896800000895d */ /* 0x004fea0003900000 */
[----:B------:R-:W2:Y:S02]  /*9850*/  @!P0 SYNCS.PHASECHK.TRANS64 P0, [R0+URZ], R2 ;  /* 0x00000002000085a7 */ /* 0x000ea400080010ff */
[----:B--2---:R-:W-:Y:S05]  /*9860*/  @!P0 BRA `(.L_x_192) ;  /* 0xfffffffc00f08947 */ /* 0x004fea000383ffff */
[----:B------:R-:W-:Y:S05]  /*9870*/  BRA `(.L_x_193) ;  /* 0xffffffa400a87947 */ /* 0x000fea000383ffff */
.L_x_60:
[----:B------:R-:W-:-:S07]  /*9880*/  MOV R0, UR5 ;  /* 0x0000000500007c02 */ /* 0x000fce0008000f00 */
.L_x_194:
[----:B-1----:R1:W2:Y:S02]  /*9890*/  SYNCS.PHASECHK.TRANS64.TRYWAIT P0, [R0+URZ], R2 ;  /* 0x00000002000075a7 */ /* 0x0022a400080011ff */
[----:B--2---:R-:W-:Y:S05]  /*98a0*/  @!P0 NANOSLEEP.SYNCS 0x989680 ;  /* 0x009896800000895d */ /* 0x004fea0003900000 */
[----:B------:R-:W2:Y:S02]  /*98b0*/  @!P0 SYNCS.PHASECHK.TRANS64 P0, [R0+URZ], R2 ;  /* 0x00000002000085a7 */ /* 0x000ea400080010ff */
[----:B--2---:R-:W-:Y:S05]  /*98c0*/  @!P0 BRA `(.L_x_194) ;  /* 0xfffffffc00f08947 */ /* 0x004fea000383ffff */
[----:B------:R-:W-:Y:S05]  /*98d0*/  BRA `(.L_x_195) ;  /* 0xffffffa400b87947 */ /* 0x000fea000383ffff */
.L_x_61:
[----:B------:R-:W-:-:S07]  /*98e0*/  MOV R0, UR5 ;  /* 0x0000000500007c02 */ /* 0x000fce0008000f00 */
.L_x_196:
[----:B-1----:R1:W2:Y:S02]  /*98f0*/  SYNCS.PHASECHK.TRANS64.TRYWAIT P0, [R0+URZ], R2 ;  /* 0x00000002000075a7 */ /* 0x0022a400080011ff */
[----:B--2---:R-:W-:Y:S05]  /*9900*/  @!P0 NANOSLEEP.SYNCS 0x989680 ;  /* 0x009896800000895d */ /* 0x004fea0003900000 */
[----:B------:R-:W2:Y:S02]  /*9910*/  @!P0 SYNCS.PHASECHK.TRANS64 P0, [R0+URZ], R2 ;  /* 0x00000002000085a7 */ /* 0x000ea400080010ff */
[----:B--2---:R-:W-:Y:S05]  /*9920*/  @!P0 BRA `(.L_x_196) ;  /* 0xfffffffc00f08947 */ /* 0x004fea000383ffff */
[----:B------:R-:W-:Y:S05]  /*9930*/  BRA `(.L_x_197) ;  /* 0xffffffa400c87947 */ /* 0x000fea000383ffff */
.L_x_62:
[----:B------:R-:W-:-:S07]  /*9940*/  MOV R0, UR5 ;  /* 0x0000000500007c02 */ /* 0x000fce0008000f00 */
.L_x_198:
[----:B-1----:R1:W2:Y:S02]  /*9950*/  SYNCS.PHASECHK.TRANS64.TRYWAIT P0, [R0+URZ], R2 ;  /* 0x00000002000075a7 */ /* 0x0022a400080011ff */
[----:B--2---:R-:W-:Y:S05]  /*9960*/  @!P0 NANOSLEEP.SYNCS 0x989680 ;  /* 0x009896800000895d */ /* 0x004fea0003900000 */
[----:B------:R-:W2:Y:S02]  /*9970*/  @!P0 SYNCS.PHASECHK.TRANS64 P0, [R0+URZ], R2 ;  /* 0x00000002000085a7 */ /* 0x000ea400080010ff */
[----:B--2---:R-:W-:Y:S05]  /*9980*/  @!P0 BRA `(.L_x_198) ;  /* 0xfffffffc00f08947 */ /* 0x004fea000383ffff */
[----:B------:R-:W-:Y:S05]  /*9990*/  BRA `(.L_x_199) ;  /* 0xffffffa400d87947 */ /* 0x000fea000383ffff */
.L_x_63:
[----:B------:R-:W-:-:S07]  /*99a0*/  MOV R0, UR5 ;  /* 0x0000000500007c02 */ /* 0x000fce0008000f00 */
.L_x_200:
[----:B-1----:R1:W2:Y:S02]  /*99b0*/  SYNCS.PHASECHK.TRANS64.TRYWAIT P0, [R0+URZ], R2 ;  /* 0x00000002000075a7 */ /* 0x0022a400080011ff */
[----:B--2---:R-:W-:Y:S05]  /*99c0*/  @!P0 NANOSLEEP.SYNCS 0x989680 ;  /* 0x009896800000895d */ /* 0x004fea0003900000 */
[----:B------:R-:W2:Y:S02]  /*99d0*/  @!P0 SYNCS.PHASECHK.TRANS64 P0, [R0+URZ], R2 ;  /* 0x00000002000085a7 */ /* 0x000ea400080010ff */
[----:B--2---:R-:W-:Y:S05]  /*99e0*/  @!P0 BRA `(.L_x_200) ;  /* 0xfffffffc00f08947 */ /* 0x004fea000383ffff */
[----:B------:R-:W-:Y:S05]  /*99f0*/  BRA `(.L_x_201) ;  /* 0xffffffa400e87947 */ /* 0x000fea000383ffff */
.L_x_64:
[----:B------:R-:W-:-:S07]  /*9a00*/  MOV R0, UR5 ;  /* 0x0000000500007c02 */ /* 0x000fce0008000f00 */
.L_x_202:
[----:B-1----:R1:W2:Y:S02]  /*9a10*/  SYNCS.PHASECHK.TRANS64.TRYWAIT P0, [R0+URZ], R2 ;  /* 0x00000002000075a7 */ /* 0x0022a400080011ff */
[----:B--2---:R-:W-:Y:S05]  /*9a20*/  @!P0 NANOSLEEP.SYNCS 0x989680 ;  /* 0x009896800000895d */ /* 0x004fea0003900000 */
[----:B------:R-:W2:Y:S02]  /*9a30*/  @!P0 SYNCS.PHASECHK.TRANS64 P0, [R0+URZ], R2 ;  /* 0x00000002000085a7 */ /* 0x000ea400080010ff */
[----:B--2---:R-:W-:Y:S05]  /*9a40*/  @!P0 BRA `(.L_x_202) ;  /* 0xfffffffc00f08947 */ /* 0x004fea000383ffff */
[----:B------:R-:W-:Y:S05]  /*9a50*/  BRA `(.L_x_203) ;  /* 0xffffffa400f87947 */ /* 0x000fea000383ffff */
.L_x_65:
[----:B------:R-:W-:-:S07]  /*9a60*/  MOV R0, UR5 ;  /* 0x0000000500007c02 */ /* 0x000fce0008000f00 */
.L_x_204:
[----:B-1----:R1:W2:Y:S02]  /*9a70*/  SYNCS.PHASECHK.TRANS64.TRYWAIT P0, [R0+URZ], R2 ;  /* 0x00000002000075a7 */ /* 0x0022a400080011ff */
[----:B--2---:R-:W-:Y:S05]  /*9a80*/  @!P0 NANOSLEEP.SYNCS 0x989680 ;  /* 0x009896800000895d */ /* 0x004fea0003900000 */
[----:B------:R-:W2:Y:S02]  /*9a90*/  @!P0 SYNCS.PHASECHK.TRANS64 P0, [R0+URZ], R2 ;  /* 0x00000002000085a7 */ /* 0x000ea400080010ff */
[----:B--2---:R-:W-:Y:S05]  /*9aa0*/  @!P0 BRA `(.L_x_204) ;  /* 0xfffffffc00f08947 */ /* 0x004fea000383ffff */
[----:B------:R-:W-:Y:S05]  /*9ab0*/  BRA `(.L_x_205) ;  /* 0xffffffa800087947 */ /* 0x000fea000383ffff */
.L_x_66:
[----:B------:R-:W-:-:S07]  /*9ac0*/  MOV R0, UR5 ;  /* 0x0000000500007c02 */ /* 0x000fce0008000f00 */
.L_x_206:
[----:B-1----:R1:W2:Y:S02]  /*9ad0*/  SYNCS.PHASECHK.TRANS64.TRYWAIT P0, [R0+URZ], R2 ;  /* 0x00000002000075a7 */ /* 0x0022a400080011ff */
[----:B--2---:R-:W-:Y:S05]  /*9ae0*/  @!P0 NANOSLEEP.SYNCS 0x989680 ;  /* 0x009896800000895d */ /* 0x004fea0003900000 */
[----:B------:R-:W2:Y:S02]  /*9af0*/  @!P0 SYNCS.PHASECHK.TRANS64 P0, [R0+URZ], R2 ;  /* 0x00000002000085a7 */ /* 0x000ea400080010ff */
[----:B--2---:R-:W-:Y:S05]  /*9b00*/  @!P0 BRA `(.L_x_206) ;  /* 0xfffffffc00f08947 */ /* 0x004fea000383ffff */
[----:B------:R-:W-:Y:S05]  /*9b10*/  BRA `(.L_x_207) ;  /* 0xffffffa800187947 */ /* 0x000fea000383ffff */
.L_x_67:
[----:B------:R-:W-:-:S07]  /*9b20*/  MOV R0, UR5 ;  /* 0x0000000500007c02 */ /* 0x000fce0008000f00 */
.L_x_208:
[----:B-1----:R1:W2:Y:S02]  /*9b30*/  SYNCS.PHASECHK.TRANS64.TRYWAIT P0, [R0+URZ], R2 ;  /* 0x00000002000075a7 */ /* 0x0022a400080011ff */
[----:B--2---:R-:W-:Y:S05]  /*9b40*/  @!P0 NANOSLEEP.SYNCS 0x989680 ;  /* 0x009896800000895d */ /* 0x004fea0003900000 */
[----:B------:R-:W2:Y:S02]  /*9b50*/  @!P0 SYNCS.PHASECHK.TRANS64 P0, [R0+URZ], R2 ;  /* 0x00000002000085a7 */ /* 0x000ea400080010ff */
[----:B--2---:R-:W-:Y:S05]  /*9b60*/  @!P0 BRA `(.L_x_208) ;  /* 0xfffffffc00f08947 */ /* 0x004fea000383ffff */
[----:B------:R-:W-:Y:S05]  /*9b70*/  BRA `(.L_x_209) ;  /* 0xffffffa800287947 */ /* 0x000fea000383ffff */
.L_x_68:
[----:B------:R-:W-:-:S07]  /*9b80*/  MOV R0, UR5 ;  /* 0x0000000500007c02 */ /* 0x000fce0008000f00 */
.L_x_210:
[----:B-1----:R1:W2:Y:S02]  /*9b90*/  SYNCS.PHASECHK.TRANS64.TRYWAIT P0, [R0+URZ], R2 ;  /* 0x00000002000075a7 */ /* 0x0022a400080011ff */
[----:B--2---:R-:W-:Y:S05]  /*9ba0*/  @!P0 NANOSLEEP.SYNCS 0x989680 ;  /* 0x009896800000895d */ /* 0x004fea0003900000 */
[----:B------:R-:W2:Y:S02]  /*9bb0*/  @!P0 SYNCS.PHASECHK.TRANS64 P0, [R0+URZ], R2 ;  /* 0x00000002000085a7 */ /* 0x000ea400080010ff */
[----:B--2---:R-:W-:Y:S05]  /*9bc0*/  @!P0 BRA `(.L_x_210) ;  /* 0xfffffffc00f08947 */ /* 0x004fea000383ffff */
[----:B------:R-:W-:Y:S05]  /*9bd0*/  BRA `(.L_x_211) ;  /* 0xffffffa800387947 */ /* 0x000fea000383ffff */
.L_x_69:
[----:B------:R-:W-:-:S07]  /*9be0*/  MOV R0, UR5 ;  /* 0x0000000500007c02 */ /* 0x000fce0008000f00 */
.L_x_212:
[----:B-1----:R1:W2:Y:S02]  /*9bf0*/  SYNCS.PHASECHK.TRANS64.TRYWAIT P0, [R0+URZ], R2 ;  /* 0x00000002000075a7 */ /* 0x0022a400080011ff */
[----:B--2---:R-:W-:Y:S05]  /*9c00*/  @!P0 NANOSLEEP.SYNCS 0x989680 ;  /* 0x009896800000895d */ /* 0x004fea0003900000 */
[----:B------:R-:W2:Y:S02]  /*9c10*/  @!P0 SYNCS.PHASECHK.TRANS64 P0, [R0+URZ], R2 ;  /* 0x00000002000085a7 */ /* 0x000ea400080010ff */
[----:B--2---:R-:W-:Y:S05]  /*9c20*/  @!P0 BRA `(.L_x_212) ;  /* 0xfffffffc00f08947 */ /* 0x004fea000383ffff */
[----:B------:R-:W-:Y:S05]  /*9c30*/  BRA `(.L_x_213) ;  /* 0xffffffa800487947 */ /* 0x000fea000383ffff */
.L_x_70:
[----:B------:R-:W-:-:S07]  /*9c40*/  MOV R0, UR5 ;  /* 0x0000000500007c02 */ /* 0x000fce0008000f00 */
.L_x_214:
[----:B-1----:R1:W2:Y:S02]  /*9c50*/  SYNCS.PHASECHK.TRANS64.TRYWAIT P0, [R0+URZ], R2 ;  /* 0x00000002000075a7 */ /* 0x0022a400080011ff */
[----:B--2---:R-:W-:Y:S05]  /*9c60*/  @!P0 NANOSLEEP.SYNCS 0x989680 ;  /* 0x009896800000895d */ /* 0x004fea0003900000 */
[----:B------:R-:W2:Y:S02]  /*9c70*/  @!P0 SYNCS.PHASECHK.TRANS64 P0, [R0+URZ], R2 ;  /* 0x00000002000085a7 */ /* 0x000ea400080010ff */
[----:B--2---:R-:W-:Y:S05]  /*9c80*/  @!P0 BRA `(.L_x_214) ;  /* 0xfffffffc00f08947 */ /* 0x004fea000383ffff */
[----:B------:R-:W-:Y:S05]  /*9c90*/  BRA `(.L_x_215) ;  /* 0xffffffa800587947 */ /* 0x000fea000383ffff */
.L_x_71:
[----:B------:R-:W-:-:S07]  /*9ca0*/  MOV R0, UR5 ;  /* 0x0000000500007c02 */ /* 0x000fce0008000f00 */
.L_x_216:
[----:B-1----:R1:W2:Y:S02]  /*9cb0*/  SYNCS.PHASECHK.TRANS64.TRYWAIT P0, [R0+URZ], R2 ;  /* 0x00000002000075a7 */ /* 0x0022a400080011ff */
[----:B--2---:R-:W-:Y:S05]  /*9cc0*/  @!P0 NANOSLEEP.SYNCS 0x989680 ;  /* 0x009896800000895d */ /* 0x004fea0003900000 */
[----:B------:R-:W2:Y:S02]  /*9cd0*/  @!P0 SYNCS.PHASECHK.TRANS64 P0, [R0+URZ], R2 ;  /* 0x00000002000085a7 */ /* 0x000ea400080010ff */
[----:B--2---:R-:W-:Y:S05]  /*9ce0*/  @!P0 BRA `(.L_x_216) ;  /* 0xfffffffc00f08947 */ /* 0x004fea000383ffff */
[----:B------:R-:W-:Y:S05]  /*9cf0*/  BRA `(.L_x_217) ;  /* 0xffffffa800687947 */ /* 0x000fea000383ffff */
.L_x_72:
[----:B------:R-:W-:-:S07]  /*9d00*/  MOV R0, UR5 ;  /* 0x0000000500007c02 */ /* 0x000fce0008000f00 */
.L_x_218:
[----:B-1----:R1:W2:Y:S02]  /*9d10*/  SYNCS.PHASECHK.TRANS64.TRYWAIT P0, [R0+URZ], R2 ;  /* 0x00000002000075a7 */ /* 0x0022a400080011ff */
[----:B--2---:R-:W-:Y:S05]  /*9d20*/  @!P0 NANOSLEEP.SYNCS 0x989680 ;  /* 0x009896800000895d */ /* 0x004fea0003900000 */
[----:B------:R-:W2:Y:S02]  /*9d30*/  @!P0 SYNCS.PHASECHK.TRANS64 P0, [R0+URZ], R2 ;  /* 0x00000002000085a7 */ /* 0x000ea400080010ff */
[----:B--2---:R-:W-:Y:S05]  /*9d40*/  @!P0 BRA `(.L_x_218) ;  /* 0xfffffffc00f08947 */ /* 0x004fea000383ffff */
[----:B------:R-:W-:Y:S05]  /*9d50*/  BRA `(.L_x_219) ;  /* 0xffffffa800787947 */ /* 0x000fea000383ffff */
.L_x_73:
[----:B------:R-:W-:-:S07]  /*9d60*/  MOV R0, UR5 ;  /* 0x0000000500007c02 */ /* 0x000fce0008000f00 */
.L_x_220:
[----:B-1----:R1:W2:Y:S02]  /*9d70*/  SYNCS.PHASECHK.TRANS64.TRYWAIT P0, [R0+URZ], R2 ;  /* 0x00000002000075a7 */ /* 0x0022a400080011ff */
[----:B--2---:R-:W-:Y:S05]  /*9d80*/  @!P0 NANOSLEEP.SYNCS 0x989680 ;  /* 0x009896800000895d */ /* 0x004fea0003900000 */
[----:B------:R-:W2:Y:S02]  /*9d90*/  @!P0 SYNCS.PHASECHK.TRANS64 P0, [R0+URZ], R2 ;  /* 0x00000002000085a7 */ /* 0x000ea400080010ff */
[----:B--2---:R-:W-:Y:S05]  /*9da0*/  @!P0 BRA `(.L_x_220) ;  /* 0xfffffffc00f08947 */ /* 0x004fea000383ffff */
[----:B------:R-:W-:Y:S05]  /*9db0*/  BRA `(.L_x_221) ;  /* 0xffffffa800887947 */ /* 0x000fea000383ffff */
.L_x_74:
[----:B------:R-:W-:-:S07]  /*9dc0*/  MOV R0, UR5 ;  /* 0x0000000500007c02 */ /* 0x000fce0008000f00 */
.L_x_222:
[----:B-1----:R1:W2:Y:S02]  /*9dd0*/  SYNCS.PHASECHK.TRANS64.TRYWAIT P0, [R0+URZ], R2 ;  /* 0x00000002000075a7 */ /* 0x0022a400080011ff */
[----:B--2---:R-:W-:Y:S05]  /*9de0*/  @!P0 NANOSLEEP.SYNCS 0x989680 ;  /* 0x009896800000895d */ /* 0x004fea0003900000 */
[----:B------:R-:W2:Y:S02]  /*9df0*/  @!P0 SYNCS.PHASECHK.TRANS64 P0, [R0+URZ], R2 ;  /* 0x00000002000085a7 */ /* 0x000ea400080010ff */
[----:B--2---:R-:W-:Y:S05]  /*9e00*/  @!P0 BRA `(.L_x_222) ;  /* 0xfffffffc00f08947 */ /* 0x004fea000383ffff */
[----:B------:R-:W-:Y:S05]  /*9e10*/  BRA `(.L_x_223) ;  /* 0xffffffa800987947 */ /* 0x000fea000383ffff */
.L_x_75:
[----:B------:R-:W-:-:S07]  /*9e20*/  MOV R0, UR5 ;  /* 0x0000000500007c02 */ /* 0x000fce0008000f00 */
.L_x_224:
[----:B-1----:R1:W2:Y:S02]  /*9e30*/  SYNCS.PHASECHK.TRANS64.TRYWAIT P0, [R0+URZ], R2 ;  /* 0x00000002000075a7 */ /* 0x0022a400080011ff */
[----:B--2---:R-:W-:Y:S05]  /*9e40*/  @!P0 NANOSLEEP.SYNCS 0x989680 ;  /* 0x009896800000895d */ /* 0x004fea0003900000 */
[----:B------:R-:W2:Y:S02]  /*9e50*/  @!P0 SYNCS.PHASECHK.TRANS64 P0, [R0+URZ], R2 ;  /* 0x00000002000085a7 */ /* 0x000ea400080010ff */
[----:B--2---:R-:W-:Y:S05]  /*9e60*/  @!P0 BRA `(.L_x_224) ;  /* 0xfffffffc00f08947 */ /* 0x004fea000383ffff */
[----:B------:R-:W-:Y:S05]  /*9e70*/  BRA `(.L_x_225) ;  /* 0xffffffa800a87947 */ /* 0x000fea000383ffff */
.L_x_76:
[----:B------:R-:W-:-:S07]  /*9e80*/  MOV R0, UR5 ;  /* 0x0000000500007c02 */ /* 0x000fce0008000f00 */
.L_x_226:
[----:B-1----:R1:W2:Y:S02]  /*9e90*/  SYNCS.PHASECHK.TRANS64.TRYWAIT P0, [R0+URZ], R2 ;  /* 0x00000002000075a7 */ /* 0x0022a400080011ff */
[----:B--2---:R-:W-:Y:S05]  /*9ea0*/  @!P0 NANOSLEEP.SYNCS 0x989680 ;  /* 0x009896800000895d */ /* 0x004fea0003900000 */
[----:B------:R-:W2:Y:S02]  /*9eb0*/  @!P0 SYNCS.PHASECHK.TRANS64 P0, [R0+URZ], R2 ;  /* 0x00000002000085a7 */ /* 0x000ea400080010ff */
[----:B--2---:R-:W-:Y:S05]  /*9ec0*/  @!P0 BRA `(.L_x_226) ;  /* 0xfffffffc00f08947 */ /* 0x004fea000383ffff */
[----:B------:R-:W-:Y:S05]  /*9ed0*/  BRA `(.L_x_227) ;  /* 0xffffffa800b87947 */ /* 0x000fea000383ffff */
.L_x_77:
[----:B------:R-:W-:-:S07]  /*9ee0*/  MOV R0, UR5 ;  /* 0x0000000500007c02 */ /* 0x000fce0008000f00 */
.L_x_228:
[----:B-1----:R1:W2:Y:S02]  /*9ef0*/  SYNCS.PHASECHK.TRANS64.TRYWAIT P0, [R0+URZ], R2 ;  /* 0x00000002000075a7 */ /* 0x0022a400080011ff */
[----:B--2---:R-:W-:Y:S05]  /*9f00*/  @!P0 NANOSLEEP.SYNCS 0x989680 ;  /* 0x009896800000895d */ /* 0x004fea0003900000 */
[----:B------:R-:W2:Y:S02]  /*9f10*/  @!P0 SYNCS.PHASECHK.TRANS64 P0, [R0+URZ], R2 ;  /* 0x00000002000085a7 */ /* 0x000ea400080010ff */
[----:B--2---:R-:W-:Y:S05]  /*9f20*/  @!P0 BRA `(.L_x_228) ;  /* 0xfffffffc00f08947 */ /* 0x004fea000383ffff */
[----:B------:R-:W-:Y:S05]  /*9f30*/  BRA `(.L_x_229) ;  /* 0xffffffa800c87947 */ /* 0x000fea000383ffff */
.L_x_78:
[----:B------:R-:W-:-:S07]  /*9f40*/  MOV R0, UR5 ;  /* 0x0000000500007c02 */ /* 0x000fce0008000f00 */
.L_x_230:
[----:B-1----:R1:W2:Y:S02]  /*9f50*/  SYNCS.PHASECHK.TRANS64.TRYWAIT P0, [R0+URZ], R2 ;  /* 0x00000002000075a7 */ /* 0x0022a400080011ff */
[----:B--2---:R-:W-:Y:S05]  /*9f60*/  @!P0 NANOSLEEP.SYNCS 0x989680 ;  /* 0x009896800000895d */ /* 0x004fea0003900000 */
[----:B------:R-:W2:Y:S02]  /*9f70*/  @!P0 SYNCS.PHASECHK.TRANS64 P0, [R0+URZ], R2 ;  /* 0x00000002000085a7 */ /* 0x000ea400080010ff */
[----:B--2---:R-:W-:Y:S05]  /*9f80*/  @!P0 BRA `(.L_x_230) ;  /* 0xfffffffc00f08947 */ /* 0x004fea000383ffff */
[----:B------:R-:W-:Y:S05]  /*9f90*/  BRA `(.L_x_231) ;  /* 0xffffffa800d87947 */ /* 0x000fea000383ffff */
.L_x_79:
[----:B------:R-:W-:-:S07]  /*9fa0*/  MOV R0, UR5 ;  /* 0x0000000500007c02 */ /* 0x000fce0008000f00 */
.L_x_232:
[----:B-1----:R1:W2:Y:S02]  /*9fb0*/  SYNCS.PHASECHK.TRANS64.TRYWAIT P0, [R0+URZ], R2 ;  /* 0x00000002000075a7 */ /* 0x0022a400080011ff */
[----:B--2---:R-:W-:Y:S05]  /*9fc0*/  @!P0 NANOSLEEP.SYNCS 0x989680 ;  /* 0x009896800000895d */ /* 0x004fea0003900000 */
[----:B------:R-:W2:Y:S02]  /*9fd0*/  @!P0 SYNCS.PHASECHK.TRANS64 P0, [R0+URZ], R2 ;  /* 0x00000002000085a7 */ /* 0x000ea400080010ff */
[----:B--2---:R-:W-:Y:S05]  /*9fe0*/  @!P0 BRA `(.L_x_232) ;  /* 0xfffffffc00f08947 */ /* 0x004fea000383ffff */
[----:B------:R-:W-:Y:S05]  /*9ff0*/  BRA `(.L_x_233) ;  /* 0xffffffa800e87947 */ /* 0x000fea000383ffff */
.L_x_80:
[----:B------:R-:W-:-:S07]  /*a000*/  MOV R0, UR5 ;  /* 0x0000000500007c02 */ /* 0x000fce0008000f00 */
.L_x_234:
[----:B-1----:R1:W2:Y:S02]  /*a010*/  SYNCS.PHASECHK.TRANS64.TRYWAIT P0, [R0+URZ], R2 ;  /* 0x00000002000075a7 */ /* 0x0022a400080011ff */
[----:B--2---:R-:W-:Y:S05]  /*a020*/  @!P0 NANOSLEEP.SYNCS 0x989680 ;  /* 0x009896800000895d */ /* 0x004fea0003900000 */
[----:B------:R-:W2:Y:S02]  /*a030*/  @!P0 SYNCS.PHASECHK.TRANS64 P0, [R0+URZ], R2 ;  /* 0x00000002000085a7 */ /* 0x000ea400080010ff */
[----:B--2---:R-:W-:Y:S05]  /*a040*/  @!P0 BRA `(.L_x_234) ;  /* 0xfffffffc00f08947 */ /* 0x004fea000383ffff */
[----:B------:R-:W-:Y:S05]  /*a050*/  BRA `(.L_x_235) ;  /* 0xffffffa800f87947 */ /* 0x000fea000383ffff */
.L_x_81:
[----:B------:R-:W-:-:S07]  /*a060*/  MOV R0, UR5 ;  /* 0x0000000500007c02 */ /* 0x000fce0008000f00 */
.L_x_236:
[----:B-1----:R1:W2:Y:S02]  /*a070*/  SYNCS.PHASECHK.TRANS64.TRYWAIT P0, [R0+URZ], R2 ;  /* 0x00000002000075a7 */ /* 0x0022a400080011ff */
[----:B--2---:R-:W-:Y:S05]  /*a080*/  @!P0 NANOSLEEP.SYNCS 0x989680 ;  /* 0x009896800000895d */ /* 0x004fea0003900000 */
[----:B------:R-:W2:Y:S02]  /*a090*/  @!P0 SYNCS.PHASECHK.TRANS64 P0, [R0+URZ], R2 ;  /* 0x00000002000085a7 */ /* 0x000ea400080010ff */
[----:B--2---:R-:W-:Y:S05]  /*a0a0*/  @!P0 BRA `(.L_x_236) ;  /* 0xfffffffc00f08947 */ /* 0x004fea000383ffff */
[----:B------:R-:W-:Y:S05]  /*a0b0*/  BRA `(.L_x_237) ;  /* 0xffffffac00087947 */ /* 0x000fea000383ffff */
.L_x_82:
[----:B------:R-:W-:-:S07]  /*a0c0*/  MOV R0, UR5 ;  /* 0x0000000500007c02 */ /* 0x000fce0008000f00 */
.L_x_238:
[----:B-1----:R1:W2:Y:S02]  /*a0d0*/  SYNCS.PHASECHK.TRANS64.TRYWAIT P0, [R0+URZ], R2 ;  /* 0x00000002000075a7 */ /* 0x0022a400080011ff */
[----:B--2---:R-:W-:Y:S05]  /*a0e0*/  @!P0 NANOSLEEP.SYNCS 0x989680 ;  /* 0x009896800000895d */ /* 0x004fea0003900000 */
[----:B------:R-:W2:Y:S02]  /*a0f0*/  @!P0 SYNCS.PHASECHK.TRANS64 P0, [R0+URZ], R2 ;  /* 0x00000002000085a7 */ /* 0x000ea400080010ff */
[----:B--2---:R-:W-:Y:S05]  /*a100*/  @!P0 BRA `(.L_x_238) ;  /* 0xfffffffc00f08947 */ /* 0x004fea000383ffff */
[----:B------:R-:W-:Y:S05]  /*a110*/  BRA `(.L_x_239) ;  /* 0xffffffac00187947 */ /* 0x000fea000383ffff */
.L_x_83:
[----:B------:R-:W-:-:S07]  /*a120*/  MOV R0, UR5 ;  /* 0x0000000500007c02 */ /* 0x000fce0008000f00 */
.L_x_240:
[----:B-1----:R1:W2:Y:S02]  /*a130*/  SYNCS.PHASECHK.TRANS64.TRYWAIT P0, [R0+URZ], R2 ;  /* 0x00000002000075a7 */ /* 0x0022a400080011ff */
[----:B--2---:R-:W-:Y:S05]  /*a140*/  @!P0 NANOSLEEP.SYNCS 0x989680 ;  /* 0x009896800000895d */ /* 0x004fea0003900000 */
[----:B------:R-:W2:Y:S02]  /*a150*/  @!P0 SYNCS.PHASECHK.TRANS64 P0, [R0+URZ], R2 ;  /* 0x00000002000085a7 */ /* 0x000ea400080010ff */
[----:B--2---:R-:W-:Y:S05]  /*a160*/  @!P0 BRA `(.L_x_240) ;  /* 0xfffffffc00f08947 */ /* 0x004fea000383ffff */
[----:B------:R-:W-:Y:S05]  /*a170*/  BRA `(.L_x_241) ;  /* 0xffffffac00287947 */ /* 0x000fea000383ffff */
.L_x_84:
[----:B------:R-:W-:-:S07]  /*a180*/  MOV R0, UR5 ;  /* 0x0000000500007c02 */ /* 0x000fce0008000f00 */
.L_x_242:
[----:B-1----:R1:W2:Y:S02]  /*a190*/  SYNCS.PHASECHK.TRANS64.TRYWAIT P0, [R0+URZ], R2 ;  /* 0x00000002000075a7 */ /* 0x0022a400080011ff */
[----:B--2---:R-:W-:Y:S05]  /*a1a0*/  @!P0 NANOSLEEP.SYNCS 0x989680 ;  /* 0x009896800000895d */ /* 0x004fea0003900000 */
[----:B------:R-:W2:Y:S02]  /*a1b0*/  @!P0 SYNCS.PHASECHK.TRANS64 P0, [R0+URZ], R2 ;  /* 0x00000002000085a7 */ /* 0x000ea400080010ff */
[----:B--2---:R-:W-:Y:S05]  /*a1c0*/  @!P0 BRA `(.L_x_242) ;  /* 0xfffffffc00f08947 */ /* 0x004fea000383ffff */
[----:B------:R-:W-:Y:S05]  /*a1d0*/  BRA `(.L_x_243) ;  /* 0xffffffac00387947 */ /* 0x000fea000383ffff */
.L_x_85:
[----:B------:R-:W-:-:S07]  /*a1e0*/  MOV R0, UR5 ;  /* 0x0000000500007c02 */ /* 0x000fce0008000f00 */
.L_x_244:
[----:B-1----:R1:W2:Y:S02]  /*a1f0*/  SYNCS.PHASECHK.TRANS64.TRYWAIT P0, [R0+URZ], R2 ;  /* 0x00000002000075a7 */ /* 0x0022a400080011ff */
[----:B--2---:R-:W-:Y:S05]  /*a200*/  @!P0 NANOSLEEP.SYNCS 0x989680 ;  /* 0x009896800000895d */ /* 0x004fea0003900000 */
[----:B------:R-:W2:Y:S02]  /*a210*/  @!P0 SYNCS.PHASECHK.TRANS64 P0, [R0+URZ], R2 ;  /* 0x00000002000085a7 */ /* 0x000ea400080010ff */
[----:B--2---:R-:W-:Y:S05]  /*a220*/  @!P0 BRA `(.L_x_244) ;  /* 0xfffffffc00f08947 */ /* 0x004fea000383ffff */
[----:B------:R-:W-:Y:S05]  /*a230*/  BRA `(.L_x_245) ;  /* 0xffffffac00487947 */ /* 0x000fea000383ffff */
.L_x_86:
[----:B------:R-:W-:-:S07]  /*a240*/  MOV R0, UR5 ;  /* 0x0000000500007c02 */ /* 0x000fce0008000f00 */
.L_x_246:
[----:B-1----:R1:W2:Y:S02]  /*a250*/  SYNCS.PHASECHK.TRANS64.TRYWAIT P0, [R0+URZ], R2 ;  /* 0x00000002000075a7 */ /* 0x0022a400080011ff */
[----:B--2---:R-:W-:Y:S05]  /*a260*/  @!P0 NANOSLEEP.SYNCS 0x989680 ;  /* 0x009896800000895d */ /* 0x004fea0003900000 */
[----:B------:R-:W2:Y:S02]  /*a270*/  @!P0 SYNCS.PHASECHK.TRANS64 P0, [R0+URZ], R2 ;  /* 0x00000002000085a7 */ /* 0x000ea400080010ff */
[----:B--2---:R-:W-:Y:S05]  /*a280*/  @!P0 BRA `(.L_x_246) ;  /* 0xfffffffc00f08947 */ /* 0x004fea000383ffff */
[----:B------:R-:W-:Y:S05]  /*a290*/  BRA `(.L_x_247) ;  /* 0xffffffac00587947 */ /* 0x000fea000383ffff */
.L_x_89:
[----:B------:R-:W-:-:S07]  /*a2a0*/  MOV R4, UR4 ;  /* 0x0000000400047c02 */ /* 0x000fce0008000f00 */
.L_x_248:
[----:B--2---:R2:W3:Y:S02]  /*a2b0*/  SYNCS.PHASECHK.TRANS64.TRYWAIT P1, [R4+URZ+0x388], R6 ;  /* 0x00038806040075a7 */ /* 0x0044e400080211ff */
[----:B---3--:R-:W-:Y:S05]  /*a2c0*/  @!P1 NANOSLEEP.SYNCS 0x989680 ;  /* 0x009896800000995d */ /* 0x008fea0003900000 */
[----:B------:R-:W3:Y:S02]  /*a2d0*/  @!P1 SYNCS.PHASECHK.TRANS64 P1, [R4+URZ+0x388], R6 ;  /* 0x00038806040095a7 */ /* 0x000ee400080210ff */
[----:B---3--:R-:W-:Y:S05]  /*a2e0*/  @!P1 BRA `(.L_x_248) ;  /* 0xfffffffc00f09947 */ /* 0x008fea000383ffff */
[----:B------:R-:W-:Y:S05]  /*a2f0*/  BRA `(.L_x_249) ;  /* 0xffffffac00c87947 */ /* 0x000fea000383ffff */
.L_x_90:
[----:B--2---:R-:W-:-:S07]  /*a300*/  MOV R4, UR4 ;  /* 0x0000000400047c02 */ /* 0x004fce0008000f00 */
.L_x_250:
[----:B--2---:R2:W3:Y:S02]  /*a310*/  SYNCS.PHASECHK.TRANS64.TRYWAIT P1, [R4+URZ+0x380], R5 ;  /* 0x00038005040075a7 */ /* 0x0044e400080211ff */
[----:B---3--:R-:W-:Y:S05]  /*a320*/  @!P1 NANOSLEEP.SYNCS 0x989680 ;  /* 0x009896800000995d */ /* 0x008fea0003900000 */
[----:B------:R-:W3:Y:S02]  /*a330*/  @!P1 SYNCS.PHASECHK.TRANS64 P1, [R4+URZ+0x380], R5 ;  /* 0x00038005040095a7 */ /* 0x000ee400080210ff */
[----:B---3--:R-:W-:Y:S05]  /*a340*/  @!P1 BRA `(.L_x_250) ;  /* 0xfffffffc00f09947 */ /* 0x008fea000383ffff */
[----:B------:R-:W-:Y:S05]  /*a350*/  BRA `(.L_x_251) ;  /* 0xffffffac00d07947 */ /* 0x000fea000383ffff */
.L_x_98:
[----:B------:R-:W-:-:S07]  /*a360*/  MOV R0, UR14 ;  /* 0x0000000e00007c02 */ /* 0x000fce0008000f00 */
.L_x_252:
[----:B-1----:R1:W2:Y:S02]  /*a370*/  SYNCS.PHASECHK.TRANS64.TRYWAIT P0, [R0+URZ+0x380], R4 ;  /* 0x00038004000075a7 */ /* 0x0022a400080011ff */
[----:B--2---:R-:W-:Y:S05]  /*a380*/  @!P0 NANOSLEEP.SYNCS 0x989680 ;  /* 0x009896800000895d */ /* 0x004fea0003900000 */
[----:B------:R-:W2:Y:S02]  /*a390*/  @!P0 SYNCS.PHASECHK.TRANS64 P0, [R0+URZ+0x380], R4 ;  /* 0x00038004000085a7 */ /* 0x000ea400080010ff */
[----:B--2---:R-:W-:Y:S05]  /*a3a0*/  @!P0 BRA `(.L_x_252) ;  /* 0xfffffffc00f08947 */ /* 0x004fea000383ffff */
[----:B------:R-:W-:Y:S05]  /*a3b0*/  BRA `(.L_x_253) ;  /* 0xffffffb400407947 */ /* 0x000fea000383ffff */
.L_x_99:
[----:B------:R-:W-:-:S07]  /*a3c0*/  MOV R4, UR18 ;  /* 0x0000001200047c02 */ /* 0x000fce0008000f00 */
.L_x_254:
[----:B-1----:R1:W2:Y:S02]  /*a3d0*/  SYNCS.PHASECHK.TRANS64.TRYWAIT P0, [R4+URZ+0x3a0], R0 ;  /* 0x0003a000040075a7 */ /* 0x0022a400080011ff */
[----:B--2---:R-:W-:Y:S05]  /*a3e0*/  @!P0 NANOSLEEP.SYNCS 0x989680 ;  /* 0x009896800000895d */ /* 0x004fea0003900000 */
[----:B------:R-:W2:Y:S02]  /*a3f0*/  @!P0 SYNCS.PHASECHK.TRANS64 P0, [R4+URZ+0x3a0], R0 ;  /* 0x0003a000040085a7 */ /* 0x000ea400080010ff */
[----:B--2---:R-:W-:Y:S05]  /*a400*/  @!P0 BRA `(.L_x_254) ;  /* 0xfffffffc00f08947 */ /* 0x004fea000383ffff */
[----:B------:R-:W-:Y:S05]  /*a410*/  BRA `(.L_x_255) ;  /* 0xffffffb4005c7947 */ /* 0x000fea000383ffff */
.L_x_102:
[----:B-1----:R-:W-:Y:S07]  /*a420*/  MOV R0, UR11 ;  /* 0x0000000b00007c02 */ /* 0x002fee0008000f00 */
.L_x_256:
[----:B-1----:R1:W2:Y:S02]  /*a430*/  SYNCS.PHASECHK.TRANS64.TRYWAIT P0, [R0+URZ], R5 ;  /* 0x00000005000075a7 */ /* 0x0022a400080011ff */
[----:B--2---:R-:W-:Y:S05]  /*a440*/  @!P0 NANOSLEEP.SYNCS 0x989680 ;  /* 0x009896800000895d */ /* 0x004fea0003900000 */
[----:B------:R-:W2:Y:S02]  /*a450*/  @!P0 SYNCS.PHASECHK.TRANS64 P0, [R0+URZ], R5 ;  /* 0x00000005000085a7 */ /* 0x000ea400080010ff */
[----:B--2---:R-:W-:Y:S05]  /*a460*/  @!P0 BRA `(.L_x_256) ;  /* 0xfffffffc00f08947 */ /* 0x004fea000383ffff */
[----:B------:R-:W-:Y:S05]  /*a470*/  BRA `(.L_x_101) ;  /* 0xffffffb400807947 */ /* 0x000fea000383ffff */
.L_x_105:
[----:B------:R-:W-:-:S07]  /*a480*/  MOV R0, UR4 ;  /* 0x0000000400007c02 */ /* 0x000fce0008000f00 */
.L_x_257:
[----:B-1----:R1:W3:Y:S02]  /*a490*/  SYNCS.PHASECHK.TRANS64.TRYWAIT P0, [R0+URZ], R2 ;  /* 0x00000002000075a7 */ /* 0x0022e400080011ff */
[----:B---3--:R-:W-:Y:S05]  /*a4a0*/  @!P0 NANOSLEEP.SYNCS 0x989680 ;  /* 0x009896800000895d */ /* 0x008fea0003900000 */
[----:B------:R-:W3:Y:S02]  /*a4b0*/  @!P0 SYNCS.PHASECHK.TRANS64 P0, [R0+URZ], R2 ;  /* 0x00000002000085a7 */ /* 0x000ee400080010ff */
[----:B---3--:R-:W-:Y:S05]  /*a4c0*/  @!P0 BRA `(.L_x_257) ;  /* 0xfffffffc00f08947 */ /* 0x008fea000383ffff */
[----:B------:R-:W-:Y:S05]  /*a4d0*/  BRA `(.L_x_258) ;  /* 0xffffffb8002c7947 */ /* 0x000fea000383ffff */
.L_x_106:
[----:B------:R-:W-:-:S07]  /*a4e0*/  MOV R0, UR4 ;  /* 0x0000000400007c02 */ /* 0x000fce0008000f00 */
.L_x_259:
[----:B-1----:R1:W2:Y:S02]  /*a4f0*/  SYNCS.PHASECHK.TRANS64.TRYWAIT P0, [R0+URZ], R2 ;  /* 0x00000002000075a7 */ /* 0x0022a400080011ff */
[----:B--2---:R-:W-:Y:S05]  /*a500*/  @!P0 NANOSLEEP.SYNCS 0x989680 ;  /* 0x009896800000895d */ /* 0x004fea0003900000 */
[----:B------:R-:W2:Y:S02]  /*a510*/  @!P0 SYNCS.PHASECHK.TRANS64 P0, [R0+URZ], R2 ;  /* 0x00000002000085a7 */ /* 0x000ea400080010ff */
[----:B--2---:R-:W-:Y:S05]  /*a520*/  @!P0 BRA `(.L_x_259) ;  /* 0xfffffffc00f08947 */ /* 0x004fea000383ffff */
[----:B------:R-:W-:Y:S05]  /*a530*/  BRA `(.L_x_260) ;  /* 0xffffffb800387947 */ /* 0x000fea000383ffff */
.L_x_111:
[----:B------:R-:W-:Y:S07]  /*a540*/  MOV R0, UR28 ;  /* 0x0000001c00007c02 */ /* 0x000fee0008000f00 */
.L_x_261:
[----:B--2---:R2:W3:Y:S02]  /*a550*/  SYNCS.PHASECHK.TRANS64.TRYWAIT P0, [R0+URZ+0x380], R3 ;  /* 0x00038003000075a7 */ /* 0x0044e400080011ff */
[----:B---3--:R-:W-:Y:S05]  /*a560*/  @!P0 NANOSLEEP.SYNCS 0x989680 ;  /* 0x009896800000895d */ /* 0x008fea0003900000 */
[----:B------:R-:W3:Y:S02]  /*a570*/  @!P0 SYNCS.PHASECHK.TRANS64 P0, [R0+URZ+0x380], R3 ;  /* 0x00038003000085a7 */ /* 0x000ee400080010ff */
[----:B---3--:R-:W-:Y:S05]  /*a580*/  @!P0 BRA `(.L_x_261) ;  /* 0xfffffffc00f08947 */ /* 0x008fea000383ffff */
[----:B------:R-:W-:Y:S05]  /*a590*/  BRA `(.L_x_262) ;  /* 0xffffffbc00607947 */ /* 0x000fea000383ffff */
.L_x_114:
[----:B------:R-:W-:Y:S07]  /*a5a0*/  MOV R0, UR28 ;  /* 0x0000001c00007c02 */ /* 0x000fee0008000f00 */
.L_x_263:
[----:B--2---:R2:W3:Y:S02]  /*a5b0*/  SYNCS.PHASECHK.TRANS64.TRYWAIT P3, [R0+URZ+0x378], R12 ;  /* 0x0003780c000075a7 */ /* 0x0044e400080611ff */
[----:B---3--:R-:W-:Y:S05]  /*a5c0*/  @!P3 NANOSLEEP.SYNCS 0x989680 ;  /* 0x009896800000b95d */ /* 0x008fea0003900000 */
[----:B------:R-:W3:Y:S02]  /*a5d0*/  @!P3 SYNCS.PHASECHK.TRANS64 P3, [R0+URZ+0x378], R12 ;  /* 0x0003780c0000b5a7 */ /* 0x000ee400080610ff */
[----:B---3--:R-:W-:Y:S05]  /*a5e0*/  @!P3 BRA `(.L_x_263) ;  /* 0xfffffffc00f0b947 */ /* 0x008fea000383ffff */
[----:B------:R-:W-:Y:S05]  /*a5f0*/  BRA `(.L_x_113) ;  /* 0xffffffc000bc7947 */ /* 0x000fea000383ffff */
.L_x_117:
[----:B--2---:R-:W-:Y:S07]  /*a600*/  MOV R0, UR28 ;  /* 0x0000001c00007c02 */ /* 0x004fee0008000f00 */
.L_x_264:
[----:B--2---:R2:W3:Y:S02]  /*a610*/  SYNCS.PHASECHK.TRANS64.TRYWAIT P0, [R0+URZ+0x368], R3 ;  /* 0x00036803000075a7 */ /* 0x0044e400080011ff */
[----:B---3--:R-:W-:Y:S05]  /*a620*/  @!P0 NANOSLEEP.SYNCS 0x989680 ;  /* 0x009896800000895d */ /* 0x008fea0003900000 */
[----:B------:R-:W3:Y:S02]  /*a630*/  @!P0 SYNCS.PHASECHK.TRANS64 P0, [R0+URZ+0x368], R3 ;  /* 0x00036803000085a7 */ /* 0x000ee400080010ff */
[----:B---3--:R-:W-:Y:S05]  /*a640*/  @!P0 BRA `(.L_x_264) ;  /* 0xfffffffc00f08947 */ /* 0x008fea000383ffff */
[----:B------:R-:W-:Y:S05]  /*a650*/  BRA `(.L_x_265) ;  /* 0xffffffc400087947 */ /* 0x000fea000383ffff */
.L_x_120:
[----:B------:R-:W-:Y:S07]  /*a660*/  MOV R0, UR43 ;  /* 0x0000002b00007c02 */ /* 0x000fee0008000f00 */
.L_x_266:
[----:B-1----:R1:W2:Y:S02]  /*a670*/  SYNCS.PHASECHK.TRANS64.TRYWAIT P0, [R0+URZ+0x380], R2 ;  /* 0x00038002000075a7 */ /* 0x0022a400080011ff */
[----:B--2---:R-:W-:Y:S05]  /*a680*/  @!P0 NANOSLEEP.SYNCS 0x989680 ;  /* 0x009896800000895d */ /* 0x004fea0003900000 */
[----:B------:R-:W2:Y:S02]  /*a690*/  @!P0 SYNCS.PHASECHK.TRANS64 P0, [R0+URZ+0x380], R2 ;  /* 0x00038002000085a7 */ /* 0x000ea400080010ff */
[----:B--2---:R-:W-:Y:S05]  /*a6a0*/  @!P0 BRA `(.L_x_266) ;  /* 0xfffffffc00f08947 */ /* 0x004fea000383ffff */
[----:B------:R-:W-:Y:S05]  /*a6b0*/  BRA `(.L_x_267) ;  /* 0xffffffc800ac7947 */ /* 0x000fea000383ffff */
.L_x_131:
[----:B-1----:R-:W-:Y:S04]  /*a6c0*/  MOV R3, UR43 ;  /* 0x0000002b00037c02 */ /* 0x002fe80008000f00 */
[----:B------:R1:W2:Y:S03]  /*a6d0*/  SYNCS.PHASECHK.TRANS64.TRYWAIT P1, [R3+URZ+0x360], R4 ;  /* 0x00036004030075a7 */ /* 0x0002a600080211ff */
[----:B--2---:R-:W-:Y:S05]  /*a6e0*/  @!P1 NANOSLEEP.SYNCS 0x989680 ;  /* 0x009896800000995d */ /* 0x004fea0003900000 */
[----:B------:R-:W2:Y:S02]  /*a6f0*/  @!P1 SYNCS.PHASECHK.TRANS64 P1, [R3+URZ+0x360], R4 ;  /* 0x00036004030095a7 */ /* 0x000ea400080210ff */
[----:B--2---:R-:W-:Y:S05]  /*a700*/  @!P1 BRA `(.L_x_131) ;  /* 0xfffffffc00ec9947 */ /* 0x004fea000383ffff */
[----:B------:R-:W-:Y:S05]  /*a710*/  BRA `(.L_x_130) ;  /* 0xffffffd400e87947 */ /* 0x000fea000383ffff */
.L_x_133:
[----:B-1----:R1:W2:Y:S02]  /*a720*/  SYNCS.PHASECHK.TRANS64.TRYWAIT P1, [R22+URZ+0x390], R0 ;  /* 0x00039000160075a7 */ /* 0x0022a400080211ff */
[----:B--2---:R-:W-:Y:S05]  /*a730*/  @!P1 NANOSLEEP.SYNCS 0x989680 ;  /* 0x009896800000995d */ /* 0x004fea0003900000 */
[----:B------:R-:W2:Y:S02]  /*a740*/  @!P1 SYNCS.PHASECHK.TRANS64 P1, [R22+URZ+0x390], R0 ;  /* 0x00039000160095a7 */ /* 0x000ea400080210ff */
[----:B--2---:R-:W-:Y:S05]  /*a750*/  @!P1 BRA `(.L_x_133) ;  /* 0xfffffffc00f09947 */ /* 0x004fea000383ffff */
[----:B------:R-:W-:Y:S05]  /*a760*/  BRA `(.L_x_132) ;  /* 0xffffffd800287947 */ /* 0x000fea000383ffff */
        .weak           $__internal_0_$__cuda_sm10x_tcgen05_guardrail_trap_col_being_dealloced_not_returned_by_alloc
        .type           $__internal_0_$__cuda_sm10x_tcgen05_guardrail_trap_col_being_dealloced_not_returned_by_alloc,@function
        .size           $__internal_0_$__cuda_sm10x_tcgen05_guardrail_trap_col_being_dealloced_not_returned_by_alloc,($__internal_1_$__cuda_sm10x_tcgen05_guardrail_trap_phase_invalid_during_alloc - $__internal_0_$__cuda_sm10x_tcgen05_guardrail_trap_col_being_dealloced_not_returned_by_alloc)
$__internal_0_$__cuda_sm10x_tcgen05_guardrail_trap_col_being_dealloced_not_returned_by_alloc:
[----:B------:R-:W-:Y:S05]  /*a770*/  BPT.TRAP 0x1 ;  /* 0x000000040000795c */ /* 0x000fea0000300000 */
[----:B------:R-:W-:-:S04]  /*a780*/  HFMA2 R3, -RZ, RZ, 0, 0 ;  /* 0x00000000ff037431 */ /* 0x000fc800000001ff */
[----:B------:R-:W-:Y:S05]  /*a790*/  RET.REL.NODEC R2 `(_ZN7cutlass13device_kernelINS_4conv6kernel13ConvUniversalINS1_16ConvProblemShapeILNS1_8OperatorE1ELi3EEENS1_10collective14CollectiveConvINS1_47MainloopSm100TmaUmmaWarpSpecializedImplicitGemmILS5_1ELi54ELi3ELi1ELi2EN4cute5tupleIJNSA_1CILi1EEESD_SD_EEEEENSB_IJNSC_ILi64EEESG_NSB_IJNSC_ILi32EEEEEEEEENS_12float_e4m3_tESK_NSA_8TiledMMAINSA_8MMA_AtomIJNSA_10MMA_TraitsINSA_19SM100_MMA_F8F6F4_SSEJSK_SK_fSG_SG_NSA_17integral_constantINSA_4UMMA5MajorELSR_0EEENSP_ISR_LSR_1EEENSP_INSQ_7ScaleInELSU_0EEESV_EEEEEENSA_6LayoutISE_NSB_IJNSC_ILi0EEESZ_SZ_EEEEENSB_IJNSA_10UnderscoreES12_S12_EEEEENS7_6detail27Sm100ImplicitGemmTileTraitsINSA_20SM90_TMA_LOAD_IM2COLENSA_14ComposedLayoutINSA_7SwizzleILi1ELi4ELi3EEENSA_18smem_ptr_flag_bitsILi8EEENSY_INSB_IJNSC_ILi8EEESH_EEENSB_IJSH_SD_EEEEEEEvEENS16_INSA_13SM90_TMA_LOADENS18_INS19_ILi2ELi4ELi3EEES1C_NSY_INSB_IJSG_S1D_EEENSB_IJSD_SG_EEEEEEEvEEEENS_8epilogue10collective18CollectiveEpilogueINS1R_23Sm100TmaWarpSpecializedILi1ELi1ELi32ELb0ELb0EEEJSJ_NSB_IJNSY_ISG_SD_EES1W_EEESK_NSB_IJNSB_IJllllEEESD_SZ_EEESK_S1Z_NS1R_6fusion15FusionCallbacksIS1V_NS20_17LinearCombinationISK_fSK_fLNS_15FloatRoundStyleE2EEESJ_S1X_JEEENSA_5SM1004TMEM4LOAD26SM100_TMEM_LOAD_16dp32b32xES17_NS18_IS1K_S1C_NSY_INSB_IJS1D_SG_EEENSB_IJSG_SD_EEEEEEENSA_39AutoVectorizingCopyWithAssumedAlignmentILi128EEENSA_21SM90_TMA_STORE_IM2COLES2D_S2F_S2F_EEEvvEEEEvNT_6ParamsE) ;  /* 0xffffff5802187950 */ /* 0x000fea0003c3ffff */
        .weak           $__internal_1_$__cuda_sm10x_tcgen05_guardrail_trap_phase_invalid_during_alloc
        .type           $__internal_1_$__cuda_sm10x_tcgen05_guardrail_trap_phase_invalid_during_alloc,@function
        .size           $__internal_1_$__cuda_sm10x_tcgen05_guardrail_trap_phase_invalid_during_alloc,($__internal_2_$__cuda_sm10x_tcgen05_guardrail_trap_unallocated_columns_being_dealloced - $__internal_1_$__cuda_sm10x_tcgen05_guardrail_trap_phase_invalid_during_alloc)
$__internal_1_$__cuda_sm10x_tcgen05_guardrail_trap_phase_invalid_during_alloc:
[----:B------:R-:W-:Y:S05]  /*a7a0*/  BPT.TRAP 0x1 ;  /* 0x000000040000795c */ /* 0x000fea0000300000 */
[----:B------:R-:W-:-:S04]  /*a7b0*/  MOV R3, 0x0 ;  /* 0x0000000000037802 */ /* 0x000fc80000000f00 */
[----:B------:R-:W-:Y:S05]  /*a7c0*/  RET.REL.NODEC R2 `(_ZN7cutlass13device_kernelINS_4conv6kernel13ConvUniversalINS1_16ConvProblemShapeILNS1_8OperatorE1ELi3EEENS1_10collective14CollectiveConvINS1_47MainloopSm100TmaUmmaWarpSpecializedImplicitGemmILS5_1ELi54ELi3ELi1ELi2EN4cute5tupleIJNSA_1CILi1EEESD_SD_EEEEENSB_IJNSC_ILi64EEESG_NSB_IJNSC_ILi32EEEEEEEEENS_12float_e4m3_tESK_NSA_8TiledMMAINSA_8MMA_AtomIJNSA_10MMA_TraitsINSA_19SM100_MMA_F8F6F4_SSEJSK_SK_fSG_SG_NSA_17integral_constantINSA_4UMMA5MajorELSR_0EEENSP_ISR_LSR_1EEENSP_INSQ_7ScaleInELSU_0EEESV_EEEEEENSA_6LayoutISE_NSB_IJNSC_ILi0EEESZ_SZ_EEEEENSB_IJNSA_10UnderscoreES12_S12_EEEEENS7_6detail27Sm100ImplicitGemmTileTraitsINSA_20SM90_TMA_LOAD_IM2COLENSA_14ComposedLayoutINSA_7SwizzleILi1ELi4ELi3EEENSA_18smem_ptr_flag_bitsILi8EEENSY_INSB_IJNSC_ILi8EEESH_EEENSB_IJSH_SD_EEEEEEEvEENS16_INSA_13SM90_TMA_LOADENS18_INS19_ILi2ELi4ELi3EEES1C_NSY_INSB_IJSG_S1D_EEENSB_IJSD_SG_EEEEEEEvEEEENS_8epilogue10collective18CollectiveEpilogueINS1R_23Sm100TmaWarpSpecializedILi1ELi1ELi32ELb0ELb0EEEJSJ_NSB_IJNSY_ISG_SD_EES1W_EEESK_NSB_IJNSB_IJllllEEESD_SZ_EEESK_S1Z_NS1R_6fusion15FusionCallbacksIS1V_NS20_17LinearCombinationISK_fSK_fLNS_15FloatRoundStyleE2EEESJ_S1X_JEEENSA_5SM1004TMEM4LOAD26SM100_TMEM_LOAD_16dp32b32xES17_NS18_IS1K_S1C_NSY_INSB_IJS1D_SG_EEENSB_IJSG_SD_EEEEEEENSA_39AutoVectorizingCopyWithAssumedAlignmentILi128EEENSA_21SM90_TMA_STORE_IM2COLES2D_S2F_S2F_EEEvvEEEEvNT_6ParamsE) ;  /* 0xffffff58020c7950 */ /* 0x000fea0003c3ffff */
        .weak           $__internal_2_$__cuda_sm10x_tcgen05_guardrail_trap_unallocated_columns_being_dealloced
        .type           $__internal_2_$__cuda_sm10x_tcgen05_guardrail_trap_unallocated_columns_being_dealloced,@function
        .size           $__internal_2_$__cuda_sm10x_tcgen05_guardrail_trap_unallocated_columns_being_dealloced,(.L_x_269 - $__internal_2_$__cuda_sm10x_tcgen05_guardrail_trap_unallocated_columns_being_dealloced)
$__internal_2_$__cuda_sm10x_tcgen05_guardrail_trap_unallocated_columns_being_dealloced:
[----:B------:R-:W-:Y:S05]  /*a7d0*/  BPT.TRAP 0x1 ;  /* 0x000000040000795c */ /* 0x000fea0000300000 */
[----:B------:R-:W-:-:S04]  /*a7e0*/  HFMA2 R3, -RZ, RZ, 0, 0 ;  /* 0x00000000ff037431 */ /* 0x000fc800000001ff */
[----:B------:R-:W-:Y:S05]  /*a7f0*/  RET.REL.NODEC R2 `(_ZN7cutlass13device_kernelINS_4conv6kernel13ConvUniversalINS1_16ConvProblemShapeILNS1_8OperatorE1ELi3EEENS1_10collective14CollectiveConvINS1_47MainloopSm100TmaUmmaWarpSpecializedImplicitGemmILS5_1ELi54ELi3ELi1ELi2EN4cute5tupleIJNSA_1CILi1EEESD_SD_EEEEENSB_IJNSC_ILi64EEESG_NSB_IJNSC_ILi32EEEEEEEEENS_12float_e4m3_tESK_NSA_8TiledMMAINSA_8MMA_AtomIJNSA_10MMA_TraitsINSA_19SM100_MMA_F8F6F4_SSEJSK_SK_fSG_SG_NSA_17integral_constantINSA_4UMMA5MajorELSR_0EEENSP_ISR_LSR_1EEENSP_INSQ_7ScaleInELSU_0EEESV_EEEEEENSA_6LayoutISE_NSB_IJNSC_ILi0EEESZ_SZ_EEEEENSB_IJNSA_10UnderscoreES12_S12_EEEEENS7_6detail27Sm100ImplicitGemmTileTraitsINSA_20SM90_TMA_LOAD_IM2COLENSA_14ComposedLayoutINSA_7SwizzleILi1ELi4ELi3EEENSA_18smem_ptr_flag_bitsILi8EEENSY_INSB_IJNSC_ILi8EEESH_EEENSB_IJSH_SD_EEEEEEEvEENS16_INSA_13SM90_TMA_LOADENS18_INS19_ILi2ELi4ELi3EEES1C_NSY_INSB_IJSG_S1D_EEENSB_IJSD_SG_EEEEEEEvEEEENS_8epilogue10collective18CollectiveEpilogueINS1R_23Sm100TmaWarpSpecializedILi1ELi1ELi32ELb0ELb0EEEJSJ_NSB_IJNSY_ISG_SD_EES1W_EEESK_NSB_IJNSB_IJllllEEESD_SZ_EEESK_S1Z_NS1R_6fusion15FusionCallbacksIS1V_NS20_17LinearCombinationISK_fSK_fLNS_15FloatRoundStyleE2EEESJ_S1X_JEEENSA_5SM1004TMEM4LOAD26SM100_TMEM_LOAD_16dp32b32xES17_NS18_IS1K_S1C_NSY_INSB_IJS1D_SG_EEENSB_IJSG_SD_EEEEEEENSA_39AutoVectorizingCopyWithAssumedAlignmentILi128EEENSA_21SM90_TMA_STORE_IM2COLES2D_S2F_S2F_EEEvvEEEEvNT_6ParamsE) ;  /* 0xffffff5802007950 */ /* 0x000fea0003c3ffff */
.L_x_268:
[----:B------:R-:W-:-:S00]  /*a800*/  BRA `(.L_x_268) ;  /* 0xfffffffc00fc7947 */ /* 0x000fc0000383ffff */
[----:B------:R-:W-:-:S00]  /*a810*/  NOP ;  /* 0x0000000000007918 */ /* 0x000fc00000000000 */
        /* <DEDUP_REMOVED lines=14> */
.L_x_269:


//--------------------- .nv.global.init           --------------------------
	.section	.nv.global.init,"aw",@progbits
.nv.global.init:
	.type		$str$29,@object
	.size		$str$29,($str$30 - $str$29)
$str$29:
        /*0000*/ 	.byte	0x28, 0x61, 0x64, 0x64, 0x72, 0x65, 0x73, 0x73, 0x20, 0x26, 0x20, 0x6d, 0x61, 0x73, 0x6b, 0x29
        /*0010*/ 	.byte	0x20, 0x3d, 0x3d, 0x20, 0x30, 0x00
	.type		$str$30,@object
	.size		$str$30,($str$28 - $str$30)
$str$30:
        /*0016*/ 	.byte	0x2f, 0x74, 0x6d, 0x70, 0x2f, 0x63, 0x75, 0x74, 0x6c, 0x61, 0x73, 0x73, 0x5f, 0x73, 0x77, 0x65
        /*0026*/ 	.byte	0x65, 0x70, 0x5f, 0x73, 0x72, 0x63, 0x2f, 0x69, 0x6e, 0x63, 0x6c, 0x75, 0x64, 0x65, 0x2f, 0x63
        /*0036*/ 	.byte	0x75, 0x74, 0x65, 0x2f, 0x70, 0x6f, 0x69, 0x6e, 0x74, 0x65, 0x72, 0x5f, 0x66, 0x6c, 0x61, 0x67
        /*0046*/ 	.byte	0x67, 0x65, 0x64, 0x2e, 0x68, 0x70, 0x70, 0x00
	.type		$str$28,@object
	.size		$str$28,($str$27 - $str$28)
$str$28:
        /*004e*/ 	.byte	0x2f, 0x74, 0x6d, 0x70, 0x2f, 0x63, 0x75, 0x74, 0x6c, 0x61, 0x73, 0x73, 0x5f, 0x73, 0x77, 0x65
        /*005e*/ 	.byte	0x65, 0x70, 0x5f, 0x73, 0x72, 0x63, 0x2f, 0x69, 0x6e, 0x63, 0x6c, 0x75, 0x64, 0x65, 0x2f, 0x63
        /*006e*/ 	.byte	0x75, 0x74, 0x65, 0x2f, 0x61, 0x74, 0x6f, 0x6d, 0x2f, 0x63, 0x6f, 0x70, 0x79, 0x5f, 0x74, 0x72
        /*007e*/ 	.byte	0x61, 0x69, 0x74, 0x73, 0x5f, 0x73, 0x6d, 0x31, 0x30, 0x30, 0x2e, 0x68, 0x70, 0x70, 0x00
	.type		$str$27,@object
	.size		$str$27,(__unnamed_1 - $str$27)
$str$27:
        /*008d*/ 	.byte	0x28, 0x28, 0x75, 0x69, 0x6e, 0x74, 0x33, 0x32, 0x5f, 0x74, 0x28, 0x74, 0x68, 0x72, 0x65, 0x61
        /*009d*/ 	.byte	0x64, 0x49, 0x64, 0x78, 0x2e, 0x78, 0x29, 0x20, 0x2f, 0x20, 0x33, 0x32, 0x29, 0x20, 0x25, 0x20
        /*00ad*/ 	.byte	0x34, 0x29, 0x20, 0x3d, 0x3d, 0x20, 0x28, 0x28, 0x28, 0x74, 0x6d, 0x65, 0x6d, 0x5f, 0x61, 0x64
        /*00bd*/ 	.byte	0x64, 0x72, 0x20, 0x3e, 0x3e, 0x20, 0x31, 0x36, 0x29, 0x20, 0x2f, 0x20, 0x33, 0x32, 0x29, 0x20
        /*00cd*/ 	.byte	0x25, 0x20, 0x34, 0x29, 0x00
	.type		__unnamed_1,@object
	.size		__unnamed_1,(__unnamed_2 - __unnamed_1)
__unnamed_1:
        /*00d2*/ 	.byte	0x61, 0x75, 0x74, 0x6f, 0x20, 0x63, 0x75, 0x74, 0x65, 0x3a, 0x3a, 0x61, 0x73, 0x5f, 0x70, 0x6f
        /* <DEDUP_REMOVED lines=24> */
        /*0262*/ 	.byte	0x3c, 0x34, 0x30, 0x39, 0x36, 0x3e, 0x3e, 0x3e, 0x3e, 0x5d, 0x00
	.type		__unnamed_2,@object
	.size		__unnamed_2,(.L_2 - __unnamed_2)
__unnamed_2:
        /* <DEDUP_REMOVED lines=40> */
        /*04ed*/ 	.byte	0x74, 0x65, 0x3a, 0x3a, 0x43, 0x3c, 0x30, 0x3e, 0x3e, 0x3e, 0x3e, 0x5d, 0x00
.L_2:


//--------------------- .nv.shared._ZN7cutlass13device_kernelINS_4conv6kernel13ConvUniversalINS1_16ConvProblemShapeILNS1_8OperatorE1ELi3EEENS1_10collective14CollectiveConvINS1_47MainloopSm100TmaUmmaWarpSpecializedImplicitGemmILS5_1ELi54ELi3ELi1ELi2EN4cute5tupleIJNSA_1CILi1EEESD_SD_EEEEENSB_IJNSC_ILi64EEESG_NSB_IJNSC_ILi32EEEEEEEEENS_12float_e4m3_tESK_NSA_8TiledMMAINSA_8MMA_AtomIJNSA_10MMA_TraitsINSA_19SM100_MMA_F8F6F4_SSEJSK_SK_fSG_SG_NSA_17integral_constantINSA_4UMMA5MajorELSR_0EEENSP_ISR_LSR_1EEENSP_INSQ_7ScaleInELSU_0EEESV_EEEEEENSA_6LayoutISE_NSB_IJNSC_ILi0EEESZ_SZ_EEEEENSB_IJNSA_10UnderscoreES12_S12_EEEEENS7_6detail27Sm100ImplicitGemmTileTraitsINSA_20SM90_TMA_LOAD_IM2COLENSA_14ComposedLayoutINSA_7SwizzleILi1ELi4ELi3EEENSA_18smem_ptr_flag_bitsILi8EEENSY_INSB_IJNSC_ILi8EEESH_EEENSB_IJSH_SD_EEEEEEEvEENS16_INSA_13SM90_TMA_LOADENS18_INS19_ILi2ELi4ELi3EEES1C_NSY_INSB_IJSG_S1D_EEENSB_IJSD_SG_EEEEEEEvEEEENS_8epilogue10collective18CollectiveEpilogueINS1R_23Sm100TmaWarpSpecializedILi1ELi1ELi32ELb0ELb0EEEJSJ_NSB_IJNSY_ISG_SD_EES1W_EEESK_NSB_IJNSB_IJllllEEESD_SZ_EEESK_S1Z_NS1R_6fusion15FusionCallbacksIS1V_NS20_17LinearCombinationISK_fSK_fLNS_15FloatRoundStyleE2EEESJ_S1X_JEEENSA_5SM1004TMEM4LOAD26SM100_TMEM_LOAD_16dp32b32xES17_NS18_IS1K_S1C_NSY_INSB_IJS1D_SG_EEENSB_IJSG_SD_EEEEEEENSA_39AutoVectorizingCopyWithAssumedAlignmentILi128EEENSA_21SM90_TMA_STORE_IM2COLES2D_S2F_S2F_EEEvvEEEEvNT_6ParamsE --------------------------
	.section	.nv.shared._ZN7cutlass13device_kernelINS_4conv6kernel13ConvUniversalINS1_16ConvProblemShapeILNS1_8OperatorE1ELi3EEENS1_10collective14CollectiveConvINS1_47MainloopSm100TmaUmmaWarpSpecializedImplicitGemmILS5_1ELi54ELi3ELi1ELi2EN4cute5tupleIJNSA_1CILi1EEESD_SD_EEEEENSB_IJNSC_ILi64EEESG_NSB_IJNSC_ILi32EEEEEEEEENS_12float_e4m3_tESK_NSA_8TiledMMAINSA_8MMA_AtomIJNSA_10MMA_TraitsINSA_19SM100_MMA_F8F6F4_SSEJSK_SK_fSG_SG_NSA_17integral_constantINSA_4UMMA5MajorELSR_0EEENSP_ISR_LSR_1EEENSP_INSQ_7ScaleInELSU_0EEESV_EEEEEENSA_6LayoutISE_NSB_IJNSC_ILi0EEESZ_SZ_EEEEENSB_IJNSA_10UnderscoreES12_S12_EEEEENS7_6detail27Sm100ImplicitGemmTileTraitsINSA_20SM90_TMA_LOAD_IM2COLENSA_14ComposedLayoutINSA_7SwizzleILi1ELi4ELi3EEENSA_18smem_ptr_flag_bitsILi8EEENSY_INSB_IJNSC_ILi8EEESH_EEENSB_IJSH_SD_EEEEEEEvEENS16_INSA_13SM90_TMA_LOADENS18_INS19_ILi2ELi4ELi3EEES1C_NSY_INSB_IJSG_S1D_EEENSB_IJSD_SG_EEEEEEEvEEEENS_8epilogue10collective18CollectiveEpilogueINS1R_23Sm100TmaWarpSpecializedILi1ELi1ELi32ELb0ELb0EEEJSJ_NSB_IJNSY_ISG_SD_EES1W_EEESK_NSB_IJNSB_IJllllEEESD_SZ_EEESK_S1Z_NS1R_6fusion15FusionCallbacksIS1V_NS20_17LinearCombinationISK_fSK_fLNS_15FloatRoundStyleE2EEESJ_S1X_JEEENSA_5SM1004TMEM4LOAD26SM100_TMEM_LOAD_16dp32b32xES17_NS18_IS1K_S1C_NSY_INSB_IJS1D_SG_EEENSB_IJSG_SD_EEEEEEENSA_39AutoVectorizingCopyWithAssumedAlignmentILi128EEENSA_21SM90_TMA_STORE_IM2COLES2D_S2F_S2F_EEEvvEEEEvNT_6ParamsE,"aw",@nobits
	.sectionflags	@""
	.align	16
	.zero		1024


//--------------------- .nv.shared.reserved.0     --------------------------
	.section	.nv.shared.reserved.0,"aw",@nobits
	.weak		__nv_reservedSMEM_offset_0_alias
	.size		__nv_reservedSMEM_offset_0_alias, 0, 64
	.other		__nv_reservedSMEM_offset_0_alias,@"STO_CUDA_RESERVED_SHARED STV_DEFAULT"
__nv_reservedSMEM_offset_0_alias:
	.zero		0
.nv.shared.reserved.0:
	.zero		64
	.weak		__nv_reservedSMEM_tcgen05_partition
	.type		__nv_reservedSMEM_tcgen05_partition,@object
	.size		__nv_reservedSMEM_tcgen05_partition,(.L_0 - __nv_reservedSMEM_tcgen05_partition)
__nv_reservedSMEM_tcgen05_partition:
	.zero		32
.L_0:


//--------------------- .nv.global                --------------------------
	.section	.nv.global,"aw",@nobits
.nv.global:
	.type		_ZN39_INTERNAL_cfb4b9d1_4_k_cu_c7128a6f_31144cute1_E,@object
	.size		_ZN39_INTERNAL_cfb4b9d1_4_k_cu_c7128a6f_31144cute1_E,(_ZN39_INTERNAL_cfb4b9d1_4_k_cu_c7128a6f_31144cuda3std3__45__cpo6cbeginE - _ZN39_INTERNAL_cfb4b9d1_4_k_cu_c7128a6f_31144cute1_E)
_ZN39_INTERNAL_cfb4b9d1_4_k_cu_c7128a6f_31144cute1_E:
	.zero		1
	.type		_ZN39_INTERNAL_cfb4b9d1_4_k_cu_c7128a6f_31144cuda3std3__45__cpo6cbeginE,@object
	.size		_ZN39_INTERNAL_cfb4b9d1_4_k_cu_c7128a6f_31144cuda3std3__45__cpo6cbeginE,(_ZN39_INTERNAL_cfb4b9d1_4_k_cu_c7128a6f_31144cuda3std3__48in_placeE - _ZN39_INTERNAL_cfb4b9d1_4_k_cu_c7128a6f_31144cuda3std3__45__cpo6cbeginE)
_ZN39_INTERNAL_cfb4b9d1_4_k_cu_c7128a6f_31144cuda3std3__45__cpo6cbeginE:
	.zero		1
	.type		_ZN39_INTERNAL_cfb4b9d1_4_k_cu_c7128a6f_31144cuda3std3__48in_placeE,@object
	.size		_ZN39_INTERNAL_cfb4b9d1_4_k_cu_c7128a6f_31144cuda3std3__48in_placeE,(_ZN39_INTERNAL_cfb4b9d1_4_k_cu_c7128a6f_31144cuda3std6ranges3__45__cpo9iter_moveE - _ZN39_INTERNAL_cfb4b9d1_4_k_cu_c7128a6f_31144cuda3std3__48in_placeE)
_ZN39_INTERNAL_cfb4b9d1_4_k_cu_c7128a6f_31144cuda3std3__48in_placeE:
	.zero		1
	.type		_ZN39_INTERNAL_cfb4b9d1_4_k_cu_c7128a6f_31144cuda3std6ranges3__45__cpo9iter_moveE,@object
	.size		_ZN39_INTERNAL_cfb4b9d1_4_k_cu_c7128a6f_31144cuda3std6ranges3__45__cpo9iter_moveE,(_ZN39_INTERNAL_cfb4b9d1_4_k_cu_c7128a6f_31144cuda3std3__45__cpo5beginE - _ZN39_INTERNAL_cfb4b9d1_4_k_cu_c7128a6f_31144cuda3std6ranges3__45__cpo9iter_moveE)
_ZN39_INTERNAL_cfb4b9d1_4_k_cu_c7128a6f_31144cuda3std6ranges3__45__cpo9iter_moveE:
	.zero		1
	.type		_ZN39_INTERNAL_cfb4b9d1_4_k_cu_c7128a6f_31144cuda3std3__45__cpo5beginE,@object
	.size		_ZN39_INTERNAL_cfb4b9d1_4_k_cu_c7128a6f_31144cuda3std3__45__cpo5beginE,(_ZN39_INTERNAL_cfb4b9d1_4_k_cu_c7128a6f_31144cuda3std3__441_GLOBAL__N__cfb4b9d1_4_k_cu_c7128a6f_31146ignoreE - _ZN39_INTERNAL_cfb4b9d1_4_k_cu_c7128a6f_31144cuda3std3__45__cpo5beginE)
_ZN39_INTERNAL_cfb4b9d1_4_k_cu_c7128a6f_31144cuda3std3__45__cpo5beginE:
	.zero		1
	.type		_ZN39_INTERNAL_cfb4b9d1_4_k_cu_c7128a6f_31144cuda3std3__441_GLOBAL__N__cfb4b9d1_4_k_cu_c7128a6f_31146ignoreE,@object
	.size		_ZN39_INTERNAL_cfb4b9d1_4_k_cu_c7128a6f_31144cuda3std3__441_GLOBAL__N__cfb4b9d1_4_k_cu_c7128a6f_31146ignoreE,(_ZN39_INTERNAL_cfb4b9d1_4_k_cu_c7128a6f_31144cute7productE - _ZN39_INTERNAL_cfb4b9d1_4_k_cu_c7128a6f_31144cuda3std3__441_GLOBAL__N__cfb4b9d1_4_k_cu_c7128a6f_31146ignoreE)
_ZN39_INTERNAL_cfb4b9d1_4_k_cu_c7128a6f_31144cuda3std3__441_GLOBAL__N__cfb4b9d1_4_k_cu_c7128a6f_31146ignoreE:
	.zero		1
	.type		_ZN39_INTERNAL_cfb4b9d1_4_k_cu_c7128a6f_31144cute7productE,@object
	.size		_ZN39_INTERNAL_cfb4b9d1_4_k_cu_c7128a6f_31144cute7productE,(_ZN39_INTERNAL_cfb4b9d1_4_k_cu_c7128a6f_31144cuda3std3__45__cpo3endE - _ZN39_INTERNAL_cfb4b9d1_4_k_cu_c7128a6f_31144cute7productE)
_ZN39_INTERNAL_cfb4b9d1_4_k_cu_c7128a6f_31144cute7productE:
	.zero		1
	.type		_ZN39_INTERNAL_cfb4b9d1_4_k_cu_c7128a6f_31144cuda3std3__45__cpo3endE,@object
	.size		_ZN39_INTERNAL_cfb4b9d1_4_k_cu_c7128a6f_31144cuda3std3__45__cpo3endE,(_ZN39_INTERNAL_cfb4b9d1_4_k_cu_c7128a6f_31144cuda3std3__419piecewise_constructE - _ZN39_INTERNAL_cfb4b9d1_4_k_cu_c7128a6f_31144cuda3std3__45__cpo3endE)
_ZN39_INTERNAL_cfb4b9d1_4_k_cu_c7128a6f_31144cuda3std3__45__cpo3endE:
	.zero		1
	.type		_ZN39_INTERNAL_cfb4b9d1_4_k_cu_c7128a6f_31144cuda3std3__419piecewise_constructE,@object
	.size		_ZN39_INTERNAL_cfb4b9d1_4_k_cu_c7128a6f_31144cuda3std3__419piecewise_constructE,(_ZN39_INTERNAL_cfb4b9d1_4_k_cu_c7128a6f_31144cuda3std3__45__cpo4cendE - _ZN39_INTERNAL_cfb4b9d1_4_k_cu_c7128a6f_31144cuda3std3__419piecewise_constructE)
_ZN39_INTERNAL_cfb4b9d1_4_k_cu_c7128a6f_31144cuda3std3__419piecewise_constructE:
	.zero		1
	.type		_ZN39_INTERNAL_cfb4b9d1_4_k_cu_c7128a6f_31144cuda3std3__45__cpo4cendE,@object
	.size		_ZN39_INTERNAL_cfb4b9d1_4_k_cu_c7128a6f_31144cuda3std3__45__cpo4cendE,(_ZN39_INTERNAL_cfb4b9d1_4_k_cu_c7128a6f_31144cuda3std6ranges3__45__cpo4swapE - _ZN39_INTERNAL_cfb4b9d1_4_k_cu_c7128a6f_31144cuda3std3__45__cpo4cendE)
_ZN39_INTERNAL_cfb4b9d1_4_k_cu_c7128a6f_31144cuda3std3__45__cpo4cendE:
	.zero		1
	.type		_ZN39_INTERNAL_cfb4b9d1_4_k_cu_c7128a6f_31144cuda3std6ranges3__45__cpo4swapE,@object
	.size		_ZN39_INTERNAL_cfb4b9d1_4_k_cu_c7128a6f_31144cuda3std6ranges3__45__cpo4swapE,(.L_10 - _ZN39_INTERNAL_cfb4b9d1_4_k_cu_c7128a6f_31144cuda3std6ranges3__45__cpo4swapE)
_ZN39_INTERNAL_cfb4b9d1_4_k_cu_c7128a6f_31144cuda3std6ranges3__45__cpo4swapE:
	.zero		1
.L_10:


//--------------------- .nv.constant0._ZN7cutlass13device_kernelINS_4conv6kernel13ConvUniversalINS1_16ConvProblemShapeILNS1_8OperatorE1ELi3EEENS1_10collective14CollectiveConvINS1_47MainloopSm100TmaUmmaWarpSpecializedImplicitGemmILS5_1ELi54ELi3ELi1ELi2EN4cute5tupleIJNSA_1CILi1EEESD_SD_EEEEENSB_IJNSC_ILi64EEESG_NSB_IJNSC_ILi32EEEEEEEEENS_12float_e4m3_tESK_NSA_8TiledMMAINSA_8MMA_AtomIJNSA_10MMA_TraitsINSA_19SM100_MMA_F8F6F4_SSEJSK_SK_fSG_SG_NSA_17integral_constantINSA_4UMMA5MajorELSR_0EEENSP_ISR_LSR_1EEENSP_INSQ_7ScaleInELSU_0EEESV_EEEEEENSA_6LayoutISE_NSB_IJNSC_ILi0EEESZ_SZ_EEEEENSB_IJNSA_10UnderscoreES12_S12_EEEEENS7_6detail27Sm100ImplicitGemmTileTraitsINSA_20SM90_TMA_LOAD_IM2COLENSA_14ComposedLayoutINSA_7SwizzleILi1ELi4ELi3EEENSA_18smem_ptr_flag_bitsILi8EEENSY_INSB_IJNSC_ILi8EEESH_EEENSB_IJSH_SD_EEEEEEEvEENS16_INSA_13SM90_TMA_LOADENS18_INS19_ILi2ELi4ELi3EEES1C_NSY_INSB_IJSG_S1D_EEENSB_IJSD_SG_EEEEEEEvEEEENS_8epilogue10collective18CollectiveEpilogueINS1R_23Sm100TmaWarpSpecializedILi1ELi1ELi32ELb0ELb0EEEJSJ_NSB_IJNSY_ISG_SD_EES1W_EEESK_NSB_IJNSB_IJllllEEESD_SZ_EEESK_S1Z_NS1R_6fusion15FusionCallbacksIS1V_NS20_17LinearCombinationISK_fSK_fLNS_15FloatRoundStyleE2EEESJ_S1X_JEEENSA_5SM1004TMEM4LOAD26SM100_TMEM_LOAD_16dp32b32xES17_NS18_IS1K_S1C_NSY_INSB_IJS1D_SG_EEENSB_IJSG_SD_EEEEEEENSA_39AutoVectorizingCopyWithAssumedAlignmentILi128EEENSA_21SM90_TMA_STORE_IM2COLES2D_S2F_S2F_EEEvvEEEEvNT_6ParamsE --------------------------
	.section	.nv.constant0._ZN7cutlass13device_kernelINS_4conv6kernel13ConvUniversalINS1_16ConvProblemShapeILNS1_8OperatorE1ELi3EEENS1_10collective14CollectiveConvINS1_47MainloopSm100TmaUmmaWarpSpecializedImplicitGemmILS5_1ELi54ELi3ELi1ELi2EN4cute5tupleIJNSA_1CILi1EEESD_SD_EEEEENSB_IJNSC_ILi64EEESG_NSB_IJNSC_ILi32EEEEEEEEENS_12float_e4m3_tESK_NSA_8TiledMMAINSA_8MMA_AtomIJNSA_10MMA_TraitsINSA_19SM100_MMA_F8F6F4_SSEJSK_SK_fSG_SG_NSA_17integral_constantINSA_4UMMA5MajorELSR_0EEENSP_ISR_LSR_1EEENSP_INSQ_7ScaleInELSU_0EEESV_EEEEEENSA_6LayoutISE_NSB_IJNSC_ILi0EEESZ_SZ_EEEEENSB_IJNSA_10UnderscoreES12_S12_EEEEENS7_6detail27Sm100ImplicitGemmTileTraitsINSA_20SM90_TMA_LOAD_IM2COLENSA_14ComposedLayoutINSA_7SwizzleILi1ELi4ELi3EEENSA_18smem_ptr_flag_bitsILi8EEENSY_INSB_IJNSC_ILi8EEESH_EEENSB_IJSH_SD_EEEEEEEvEENS16_INSA_13SM90_TMA_LOADENS18_INS19_ILi2ELi4ELi3EEES1C_NSY_INSB_IJSG_S1D_EEENSB_IJSD_SG_EEEEEEEvEEEENS_8epilogue10collective18CollectiveEpilogueINS1R_23Sm100TmaWarpSpecializedILi1ELi1ELi32ELb0ELb0EEEJSJ_NSB_IJNSY_ISG_SD_EES1W_EEESK_NSB_IJNSB_IJllllEEESD_SZ_EEESK_S1Z_NS1R_6fusion15FusionCallbacksIS1V_NS20_17LinearCombinationISK_fSK_fLNS_15FloatRoundStyleE2EEESJ_S1X_JEEENSA_5SM1004TMEM4LOAD26SM100_TMEM_LOAD_16dp32b32xES17_NS18_IS1K_S1C_NSY_INSB_IJS1D_SG_EEENSB_IJSG_SD_EEEEEEENSA_39AutoVectorizingCopyWithAssumedAlignmentILi128EEENSA_21SM90_TMA_STORE_IM2COLES2D_S2F_S2F_EEEvvEEEEvNT_6ParamsE,"a",@progbits
	.sectionflags	@""
	.align	4
.nv.constant0._ZN7cutlass13device_kernelINS_4conv6kernel13ConvUniversalINS1_16ConvProblemShapeILNS1_8OperatorE1ELi3EEENS1_10collective14CollectiveConvINS1_47MainloopSm100TmaUmmaWarpSpecializedImplicitGemmILS5_1ELi54ELi3ELi1ELi2EN4cute5tupleIJNSA_1CILi1EEESD_SD_EEEEENSB_IJNSC_ILi64EEESG_NSB_IJNSC_ILi32EEEEEEEEENS_12float_e4m3_tESK_NSA_8TiledMMAINSA_8MMA_AtomIJNSA_10MMA_TraitsINSA_19SM100_MMA_F8F6F4_SSEJSK_SK_fSG_SG_NSA_17integral_constantINSA_4UMMA5MajorELSR_0EEENSP_ISR_LSR_1EEENSP_INSQ_7ScaleInELSU_0EEESV_EEEEEENSA_6LayoutISE_NSB_IJNSC_ILi0EEESZ_SZ_EEEEENSB_IJNSA_10UnderscoreES12_S12_EEEEENS7_6detail27Sm100ImplicitGemmTileTraitsINSA_20SM90_TMA_LOAD_IM2COLENSA_14ComposedLayoutINSA_7SwizzleILi1ELi4ELi3EEENSA_18smem_ptr_flag_bitsILi8EEENSY_INSB_IJNSC_ILi8EEESH_EEENSB_IJSH_SD_EEEEEEEvEENS16_INSA_13SM90_TMA_LOADENS18_INS19_ILi2ELi4ELi3EEES1C_NSY_INSB_IJSG_S1D_EEENSB_IJSD_SG_EEEEEEEvEEEENS_8epilogue10collective18CollectiveEpilogueINS1R_23Sm100TmaWarpSpecializedILi1ELi1ELi32ELb0ELb0EEEJSJ_NSB_IJNSY_ISG_SD_EES1W_EEESK_NSB_IJNSB_IJllllEEESD_SZ_EEESK_S1Z_NS1R_6fusion15FusionCallbacksIS1V_NS20_17LinearCombinationISK_fSK_fLNS_15FloatRoundStyleE2EEESJ_S1X_JEEENSA_5SM1004TMEM4LOAD26SM100_TMEM_LOAD_16dp32b32xES17_NS18_IS1K_S1C_NSY_INSB_IJS1D_SG_EEENSB_IJSG_SD_EEEEEEENSA_39AutoVectorizingCopyWithAssumedAlignmentILi128EEENSA_21SM90_TMA_STORE_IM2COLES2D_S2F_S2F_EEEvvEEEEvNT_6ParamsE:
	.zero		3200


//--------------------- SYMBOLS --------------------------

	.type		.nv.reservedSmem.offset0,@object
	.size		.nv.reservedSmem.offset0,0x4
	.type		.nv.reservedSmem.cap,@object
	.size		.nv.reservedSmem.cap,0x4
	.type		__assertfail,@function
